//
// Generated by NVIDIA NVVM Compiler
//
// Compiler Build ID: CL-36424714
// Cuda compilation tools, release 13.0, V13.0.88
// Based on NVVM 20.0.0
//

.version 9.0
.target sm_100
.address_size 64

	// .globl	mine
.const .align 4 .b8 DEFAULT_H[32] = {103, 230, 9, 106, 133, 174, 103, 187, 114, 243, 110, 60, 58, 245, 79, 165, 127, 82, 14, 81, 140, 104, 5, 155, 171, 217, 131, 31, 25, 205, 224, 91};
.const .align 4 .b8 K[256] = {152, 47, 138, 66, 145, 68, 55, 113, 207, 251, 192, 181, 165, 219, 181, 233, 91, 194, 86, 57, 241, 17, 241, 89, 164, 130, 63, 146, 213, 94, 28, 171, 152, 170, 7, 216, 1, 91, 131, 18, 190, 133, 49, 36, 195, 125, 12, 85, 116, 93, 190, 114, 254, 177, 222, 128, 167, 6, 220, 155, 116, 241, 155, 193, 193, 105, 155, 228, 134, 71, 190, 239, 198, 157, 193, 15, 204, 161, 12, 36, 111, 44, 233, 45, 170, 132, 116, 74, 220, 169, 176, 92, 218, 136, 249, 118, 82, 81, 62, 152, 109, 198, 49, 168, 200, 39, 3, 176, 199, 127, 89, 191, 243, 11, 224, 198, 71, 145, 167, 213, 81, 99, 202, 6, 103, 41, 41, 20, 133, 10, 183, 39, 56, 33, 27, 46, 252, 109, 44, 77, 19, 13, 56, 83, 84, 115, 10, 101, 187, 10, 106, 118, 46, 201, 194, 129, 133, 44, 114, 146, 161, 232, 191, 162, 75, 102, 26, 168, 112, 139, 75, 194, 163, 81, 108, 199, 25, 232, 146, 209, 36, 6, 153, 214, 133, 53, 14, 244, 112, 160, 106, 16, 22, 193, 164, 25, 8, 108, 55, 30, 76, 119, 72, 39, 181, 188, 176, 52, 179, 12, 28, 57, 74, 170, 216, 78, 79, 202, 156, 91, 243, 111, 46, 104, 238, 130, 143, 116, 111, 99, 165, 120, 20, 120, 200, 132, 8, 2, 199, 140, 250, 255, 190, 144, 235, 108, 80, 164, 247, 163, 249, 190, 242, 120, 113, 198};
// _ZZ4mineE6header has been demoted
// _ZZ4mineE8midstate has been demoted
.extern .shared .align 16 .b8 localMatches[];

.visible .entry mine(
	.param .u64 .ptr .align 1 mine_param_0,
	.param .u32 mine_param_1,
	.param .u32 mine_param_2,
	.param .u64 .ptr .align 1 mine_param_3
)
{
	.local .align 16 .b8 	__local_depot0[288];
	.reg .b64 	%SP;
	.reg .b64 	%SPL;
	.reg .pred 	%p<30>;
	.reg .b32 	%r<591>;
	.reg .b64 	%rd<40>;
	// demoted variable
	.shared .align 4 .b8 _ZZ4mineE6header[12];
	// demoted variable
	.shared .align 4 .b8 _ZZ4mineE8midstate[32];
	mov.u64 	%SPL, __local_depot0;
	ld.param.u64 	%rd10, [mine_param_0];
	ld.param.u32 	%r106, [mine_param_1];
	ld.param.u32 	%r107, [mine_param_2];
	cvta.to.global.u64 	%rd1, %rd10;
	add.u64 	%rd2, %SPL, 0;
	add.u64 	%rd3, %SPL, 256;
	ld.global.u32 	%r1, [%rd1+44];
	ld.global.u32 	%r2, [%rd1+48];
	mov.u32 	%r3, %nctaid.x;
	div.u32 	%r4, %r107, %r3;
	mov.u32 	%r5, %tid.x;
	mov.u32 	%r6, %ntid.x;
	setp.gt.u32 	%p1, %r5, 2;
	mov.u32 	%r552, %r5;
	@%p1 bra 	$L__BB0_1;
	bra.uni 	$L__BB0_41;
$L__BB0_1:
	setp.gt.u32 	%p3, %r5, 7;
	mov.u32 	%r553, %r5;
	@%p3 bra 	$L__BB0_3;
$L__BB0_2:
	mul.wide.u32 	%rd15, %r553, 4;
	add.s64 	%rd16, %rd1, %rd15;
	ld.global.u32 	%r112, [%rd16+12];
	shl.b32 	%r113, %r553, 2;
	mov.u32 	%r114, _ZZ4mineE8midstate;
	add.s32 	%r115, %r114, %r113;
	st.shared.u32 	[%r115], %r112;
	add.s32 	%r553, %r553, %r6;
	setp.lt.u32 	%p4, %r553, 8;
	@%p4 bra 	$L__BB0_2;
$L__BB0_3:
	shl.b32 	%r116, %r5, 2;
	mov.u32 	%r117, localMatches;
	add.s32 	%r11, %r117, %r116;
	mov.b32 	%r118, -1;
	st.shared.u32 	[%r11], %r118;
	bar.sync 	0;
	setp.gt.u32 	%p5, %r3, %r107;
	@%p5 bra 	$L__BB0_40;
	add.s32 	%r120, %r106, %r5;
	mov.u32 	%r121, %ctaid.x;
	mad.lo.s32 	%r12, %r4, %r121, %r120;
	sub.s32 	%r122, 7, %r1;
	and.b32  	%r13, %r122, 15;
	ld.const.u32 	%r14, [DEFAULT_H+4];
	ld.const.u32 	%r15, [DEFAULT_H+8];
	ld.const.u32 	%r16, [DEFAULT_H+12];
	ld.const.u32 	%r17, [DEFAULT_H+16];
	ld.const.u32 	%r18, [DEFAULT_H+20];
	ld.const.u32 	%r19, [DEFAULT_H+24];
	mov.b32 	%r554, 0;
	ld.const.u32 	%r20, [DEFAULT_H+28];
	add.s64 	%rd4, %rd2, 40;
	mov.u64 	%rd19, K;
$L__BB0_5:
	add.s32 	%r22, %r12, %r554;
	ld.shared.u32 	%r124, [_ZZ4mineE6header];
	ld.shared.u32 	%r125, [_ZZ4mineE6header+4];
	ld.shared.u32 	%r126, [_ZZ4mineE6header+8];
	prmt.b32 	%r127, %r22, 0, 291;
	st.local.v4.u32 	[%rd2], {%r124, %r125, %r126, %r127};
	mov.b32 	%r555, 0;
	mov.b32 	%r128, -2147483648;
	st.local.v4.u32 	[%rd2+16], {%r128, %r555, %r555, %r555};
	st.local.v4.u32 	[%rd2+32], {%r555, %r555, %r555, %r555};
	mov.b32 	%r129, 640;
	st.local.v4.u32 	[%rd2+48], {%r555, %r555, %r555, %r129};
	ld.shared.u32 	%r23, [_ZZ4mineE8midstate];
	ld.shared.u32 	%r24, [_ZZ4mineE8midstate+4];
	ld.shared.u32 	%r25, [_ZZ4mineE8midstate+8];
	ld.shared.u32 	%r26, [_ZZ4mineE8midstate+12];
	ld.shared.u32 	%r27, [_ZZ4mineE8midstate+16];
	ld.shared.u32 	%r28, [_ZZ4mineE8midstate+20];
	ld.shared.u32 	%r29, [_ZZ4mineE8midstate+24];
	ld.shared.u32 	%r30, [_ZZ4mineE8midstate+28];
	mov.u32 	%r556, %r555;
	mov.u64 	%rd39, %rd4;
$L__BB0_6:
	add.s64 	%rd6, %rd39, 16;
	ld.local.v2.u32 	{%r34, %r130}, [%rd39+16];
	shf.l.wrap.b32 	%r131, %r34, %r34, 15;
	shf.l.wrap.b32 	%r132, %r34, %r34, 13;
	xor.b32  	%r133, %r131, %r132;
	shr.u32 	%r134, %r34, 10;
	xor.b32  	%r135, %r133, %r134;
	ld.local.u32 	%r136, [%rd39+-4];
	add.s32 	%r137, %r135, %r136;
	ld.local.v4.u32 	{%r138, %r139, %r140, %r141}, [%rd39+-40];
	mov.b64 	%rd17, {%r140, %r141};
	shf.l.wrap.b32 	%r142, %r139, %r139, 25;
	shf.l.wrap.b32 	%r143, %r139, %r139, 14;
	xor.b32  	%r144, %r142, %r143;
	shr.u32 	%r145, %r139, 3;
	xor.b32  	%r146, %r144, %r145;
	add.s32 	%r147, %r137, %r138;
	add.s32 	%r148, %r147, %r146;
	shf.l.wrap.b32 	%r149, %r130, %r130, 15;
	shf.l.wrap.b32 	%r150, %r130, %r130, 13;
	xor.b32  	%r151, %r149, %r150;
	shr.u32 	%r152, %r130, 10;
	xor.b32  	%r153, %r151, %r152;
	add.s32 	%r154, %r153, %r555;
	shf.l.wrap.b32 	%r155, %r140, %r140, 25;
	shf.l.wrap.b32 	%r156, %r140, %r140, 14;
	xor.b32  	%r157, %r155, %r156;
	shr.u32 	%r158, %r140, 3;
	xor.b32  	%r159, %r157, %r158;
	add.s32 	%r160, %r154, %r139;
	add.s32 	%r161, %r160, %r159;
	st.local.v2.u32 	[%rd39+24], {%r148, %r161};
	shf.l.wrap.b32 	%r162, %r148, %r148, 15;
	shf.l.wrap.b32 	%r163, %r148, %r148, 13;
	xor.b32  	%r164, %r162, %r163;
	shr.u32 	%r165, %r148, 10;
	xor.b32  	%r166, %r164, %r165;
	ld.local.u32 	%r167, [%rd39+4];
	add.s32 	%r168, %r166, %r167;
	shf.l.wrap.b32 	%r169, %r141, %r141, 25;
	shf.l.wrap.b32 	%r170, %r141, %r141, 14;
	xor.b32  	%r171, %r169, %r170;
	shr.u32 	%r172, %r141, 3;
	xor.b32  	%r173, %r171, %r172;
	add.s32 	%r174, %r168, %r140;
	add.s32 	%r175, %r174, %r173;
	st.local.u32 	[%rd39+32], %r175;
	shf.l.wrap.b32 	%r176, %r161, %r161, 15;
	shf.l.wrap.b32 	%r177, %r161, %r161, 13;
	xor.b32  	%r178, %r176, %r177;
	shr.u32 	%r179, %r161, 10;
	xor.b32  	%r180, %r178, %r179;
	ld.local.u32 	%r181, [%rd39+8];
	add.s32 	%r182, %r180, %r181;
	ld.local.u32 	%r183, [%rd39+-24];
	shf.l.wrap.b32 	%r184, %r183, %r183, 25;
	shf.l.wrap.b32 	%r185, %r183, %r183, 14;
	xor.b32  	%r186, %r184, %r185;
	shr.u32 	%r187, %r183, 3;
	xor.b32  	%r188, %r186, %r187;
	{ .reg .b32 tmp; mov.b64 {tmp, %r189}, %rd17; }
	add.s32 	%r190, %r182, %r189;
	add.s32 	%r191, %r190, %r188;
	st.local.u32 	[%rd39+36], %r191;
	add.s32 	%r556, %r556, 4;
	setp.ne.s32 	%p6, %r556, 48;
	mov.u32 	%r555, %r34;
	mov.u64 	%rd39, %rd6;
	@%p6 bra 	$L__BB0_6;
	mov.b32 	%r559, 0;
	mov.u32 	%r557, %r30;
	mov.u32 	%r558, %r29;
	mov.u32 	%r560, %r23;
	mov.u32 	%r561, %r24;
	mov.u32 	%r562, %r25;
	mov.u32 	%r563, %r26;
	mov.u32 	%r564, %r27;
	mov.u32 	%r565, %r28;
$L__BB0_8:
	shf.l.wrap.b32 	%r193, %r564, %r564, 26;
	shf.l.wrap.b32 	%r194, %r564, %r564, 21;
	xor.b32  	%r195, %r193, %r194;
	shf.l.wrap.b32 	%r196, %r564, %r564, 7;
	xor.b32  	%r197, %r195, %r196;
	add.s32 	%r198, %r557, %r197;
	and.b32  	%r199, %r564, %r565;
	not.b32 	%r200, %r564;
	and.b32  	%r201, %r558, %r200;
	or.b32  	%r202, %r201, %r199;
	add.s32 	%r203, %r198, %r202;
	mul.wide.u32 	%rd18, %r559, 4;
	add.s64 	%rd20, %rd19, %rd18;
	ld.const.u32 	%r204, [%rd20];
	add.s32 	%r205, %r203, %r204;
	add.s64 	%rd21, %rd2, %rd18;
	ld.local.v4.u32 	{%r206, %r207, %r208, %r209}, [%rd21];
	add.s32 	%r210, %r205, %r206;
	shf.l.wrap.b32 	%r211, %r560, %r560, 30;
	shf.l.wrap.b32 	%r212, %r560, %r560, 19;
	xor.b32  	%r213, %r211, %r212;
	shf.l.wrap.b32 	%r214, %r560, %r560, 10;
	xor.b32  	%r215, %r213, %r214;
	xor.b32  	%r216, %r561, %r562;
	and.b32  	%r217, %r560, %r216;
	and.b32  	%r218, %r561, %r562;
	xor.b32  	%r219, %r217, %r218;
	add.s32 	%r220, %r215, %r219;
	add.s32 	%r557, %r210, %r563;
	add.s32 	%r563, %r220, %r210;
	shf.l.wrap.b32 	%r221, %r557, %r557, 26;
	shf.l.wrap.b32 	%r222, %r557, %r557, 21;
	xor.b32  	%r223, %r221, %r222;
	shf.l.wrap.b32 	%r224, %r557, %r557, 7;
	xor.b32  	%r225, %r223, %r224;
	add.s32 	%r226, %r558, %r225;
	and.b32  	%r227, %r557, %r564;
	not.b32 	%r228, %r557;
	and.b32  	%r229, %r565, %r228;
	or.b32  	%r230, %r229, %r227;
	add.s32 	%r231, %r226, %r230;
	ld.const.u32 	%r232, [%rd20+4];
	add.s32 	%r233, %r231, %r232;
	add.s32 	%r234, %r233, %r207;
	shf.l.wrap.b32 	%r235, %r563, %r563, 30;
	shf.l.wrap.b32 	%r236, %r563, %r563, 19;
	xor.b32  	%r237, %r235, %r236;
	shf.l.wrap.b32 	%r238, %r563, %r563, 10;
	xor.b32  	%r239, %r237, %r238;
	xor.b32  	%r240, %r560, %r561;
	and.b32  	%r241, %r563, %r240;
	and.b32  	%r242, %r560, %r561;
	xor.b32  	%r243, %r241, %r242;
	add.s32 	%r244, %r239, %r243;
	add.s32 	%r558, %r234, %r562;
	add.s32 	%r562, %r244, %r234;
	shf.l.wrap.b32 	%r245, %r558, %r558, 26;
	shf.l.wrap.b32 	%r246, %r558, %r558, 21;
	xor.b32  	%r247, %r245, %r246;
	shf.l.wrap.b32 	%r248, %r558, %r558, 7;
	xor.b32  	%r249, %r247, %r248;
	add.s32 	%r250, %r565, %r249;
	and.b32  	%r251, %r558, %r557;
	not.b32 	%r252, %r558;
	and.b32  	%r253, %r564, %r252;
	or.b32  	%r254, %r253, %r251;
	add.s32 	%r255, %r250, %r254;
	ld.const.u32 	%r256, [%rd20+8];
	add.s32 	%r257, %r255, %r256;
	add.s32 	%r258, %r257, %r208;
	shf.l.wrap.b32 	%r259, %r562, %r562, 30;
	shf.l.wrap.b32 	%r260, %r562, %r562, 19;
	xor.b32  	%r261, %r259, %r260;
	shf.l.wrap.b32 	%r262, %r562, %r562, 10;
	xor.b32  	%r263, %r261, %r262;
	xor.b32  	%r264, %r563, %r560;
	and.b32  	%r265, %r562, %r264;
	and.b32  	%r266, %r563, %r560;
	xor.b32  	%r267, %r265, %r266;
	add.s32 	%r268, %r263, %r267;
	add.s32 	%r565, %r258, %r561;
	add.s32 	%r561, %r268, %r258;
	shf.l.wrap.b32 	%r269, %r565, %r565, 26;
	shf.l.wrap.b32 	%r270, %r565, %r565, 21;
	xor.b32  	%r271, %r269, %r270;
	shf.l.wrap.b32 	%r272, %r565, %r565, 7;
	xor.b32  	%r273, %r271, %r272;
	add.s32 	%r274, %r564, %r273;
	and.b32  	%r275, %r565, %r558;
	not.b32 	%r276, %r565;
	and.b32  	%r277, %r557, %r276;
	or.b32  	%r278, %r277, %r275;
	add.s32 	%r279, %r274, %r278;
	ld.const.u32 	%r280, [%rd20+12];
	add.s32 	%r281, %r279, %r280;
	add.s32 	%r282, %r281, %r209;
	shf.l.wrap.b32 	%r283, %r561, %r561, 30;
	shf.l.wrap.b32 	%r284, %r561, %r561, 19;
	xor.b32  	%r285, %r283, %r284;
	shf.l.wrap.b32 	%r286, %r561, %r561, 10;
	xor.b32  	%r287, %r285, %r286;
	xor.b32  	%r288, %r562, %r563;
	and.b32  	%r289, %r561, %r288;
	and.b32  	%r290, %r562, %r563;
	xor.b32  	%r291, %r289, %r290;
	add.s32 	%r292, %r287, %r291;
	add.s32 	%r564, %r282, %r560;
	add.s32 	%r560, %r292, %r282;
	add.s32 	%r559, %r559, 4;
	setp.ne.s32 	%p7, %r559, 64;
	@%p7 bra 	$L__BB0_8;
	add.s32 	%r294, %r23, %r560;
	add.s32 	%r295, %r24, %r561;
	add.s32 	%r296, %r25, %r562;
	add.s32 	%r297, %r26, %r563;
	st.local.v4.u32 	[%rd3], {%r294, %r295, %r296, %r297};
	add.s32 	%r298, %r27, %r564;
	add.s32 	%r299, %r28, %r565;
	add.s32 	%r300, %r29, %r558;
	add.s32 	%r301, %r30, %r557;
	st.local.v4.u32 	[%rd3+16], {%r298, %r299, %r300, %r301};
	st.local.v4.u32 	[%rd2], {%r294, %r295, %r296, %r297};
	st.local.v4.u32 	[%rd2+16], {%r298, %r299, %r300, %r301};
	mov.b32 	%r302, 0;
	mov.b32 	%r303, -2147483648;
	st.local.v4.u32 	[%rd2+32], {%r303, %r302, %r302, %r302};
	mov.b32 	%r304, 256;
	st.local.v4.u32 	[%rd2+48], {%r302, %r302, %r302, %r304};
	mov.b32 	%r566, 16;
$L__BB0_10:
	mul.wide.u32 	%rd22, %r566, 4;
	add.s64 	%rd23, %rd2, %rd22;
	ld.local.v2.u32 	{%r305, %r306}, [%rd23+-8];
	shf.l.wrap.b32 	%r307, %r305, %r305, 15;
	shf.l.wrap.b32 	%r308, %r305, %r305, 13;
	xor.b32  	%r309, %r307, %r308;
	shr.u32 	%r310, %r305, 10;
	xor.b32  	%r311, %r309, %r310;
	ld.local.u32 	%r312, [%rd23+-28];
	add.s32 	%r313, %r311, %r312;
	ld.local.v4.u32 	{%r314, %r315, %r316, %r317}, [%rd23+-64];
	mov.b64 	%rd24, {%r316, %r317};
	shf.l.wrap.b32 	%r318, %r315, %r315, 25;
	shf.l.wrap.b32 	%r319, %r315, %r315, 14;
	xor.b32  	%r320, %r318, %r319;
	shr.u32 	%r321, %r315, 3;
	xor.b32  	%r322, %r320, %r321;
	add.s32 	%r323, %r313, %r314;
	add.s32 	%r324, %r323, %r322;
	shf.l.wrap.b32 	%r325, %r306, %r306, 15;
	shf.l.wrap.b32 	%r326, %r306, %r306, 13;
	xor.b32  	%r327, %r325, %r326;
	shr.u32 	%r328, %r306, 10;
	xor.b32  	%r329, %r327, %r328;
	ld.local.u32 	%r330, [%rd23+-24];
	add.s32 	%r331, %r329, %r330;
	shf.l.wrap.b32 	%r332, %r316, %r316, 25;
	shf.l.wrap.b32 	%r333, %r316, %r316, 14;
	xor.b32  	%r334, %r332, %r333;
	shr.u32 	%r335, %r316, 3;
	xor.b32  	%r336, %r334, %r335;
	add.s32 	%r337, %r331, %r315;
	add.s32 	%r338, %r337, %r336;
	st.local.v2.u32 	[%rd23], {%r324, %r338};
	shf.l.wrap.b32 	%r339, %r324, %r324, 15;
	shf.l.wrap.b32 	%r340, %r324, %r324, 13;
	xor.b32  	%r341, %r339, %r340;
	shr.u32 	%r342, %r324, 10;
	xor.b32  	%r343, %r341, %r342;
	ld.local.u32 	%r344, [%rd23+-20];
	add.s32 	%r345, %r343, %r344;
	shf.l.wrap.b32 	%r346, %r317, %r317, 25;
	shf.l.wrap.b32 	%r347, %r317, %r317, 14;
	xor.b32  	%r348, %r346, %r347;
	shr.u32 	%r349, %r317, 3;
	xor.b32  	%r350, %r348, %r349;
	add.s32 	%r351, %r345, %r316;
	add.s32 	%r352, %r351, %r350;
	st.local.u32 	[%rd23+8], %r352;
	shf.l.wrap.b32 	%r353, %r338, %r338, 15;
	shf.l.wrap.b32 	%r354, %r338, %r338, 13;
	xor.b32  	%r355, %r353, %r354;
	shr.u32 	%r356, %r338, 10;
	xor.b32  	%r357, %r355, %r356;
	ld.local.u32 	%r358, [%rd23+-16];
	add.s32 	%r359, %r357, %r358;
	ld.local.u32 	%r360, [%rd23+-48];
	shf.l.wrap.b32 	%r361, %r360, %r360, 25;
	shf.l.wrap.b32 	%r362, %r360, %r360, 14;
	xor.b32  	%r363, %r361, %r362;
	shr.u32 	%r364, %r360, 3;
	xor.b32  	%r365, %r363, %r364;
	{ .reg .b32 tmp; mov.b64 {tmp, %r366}, %rd24; }
	add.s32 	%r367, %r359, %r366;
	add.s32 	%r368, %r367, %r365;
	st.local.u32 	[%rd23+12], %r368;
	add.s32 	%r566, %r566, 4;
	setp.ne.s32 	%p8, %r566, 64;
	@%p8 bra 	$L__BB0_10;
	mov.b32 	%r569, 0;
	ld.const.u32 	%r55, [DEFAULT_H];
	mov.u32 	%r567, %r20;
	mov.u32 	%r568, %r19;
	mov.u32 	%r570, %r55;
	mov.u32 	%r571, %r14;
	mov.u32 	%r572, %r15;
	mov.u32 	%r573, %r16;
	mov.u32 	%r574, %r17;
	mov.u32 	%r575, %r18;
$L__BB0_12:
	shf.l.wrap.b32 	%r370, %r574, %r574, 26;
	shf.l.wrap.b32 	%r371, %r574, %r574, 21;
	xor.b32  	%r372, %r370, %r371;
	shf.l.wrap.b32 	%r373, %r574, %r574, 7;
	xor.b32  	%r374, %r372, %r373;
	add.s32 	%r375, %r567, %r374;
	and.b32  	%r376, %r574, %r575;
	not.b32 	%r377, %r574;
	and.b32  	%r378, %r568, %r377;
	or.b32  	%r379, %r378, %r376;
	add.s32 	%r380, %r375, %r379;
	mul.wide.u32 	%rd25, %r569, 4;
	mov.u64 	%rd26, K;
	add.s64 	%rd27, %rd26, %rd25;
	ld.const.u32 	%r381, [%rd27];
	add.s32 	%r382, %r380, %r381;
	add.s64 	%rd28, %rd2, %rd25;
	ld.local.v4.u32 	{%r383, %r384, %r385, %r386}, [%rd28];
	add.s32 	%r387, %r382, %r383;
	shf.l.wrap.b32 	%r388, %r570, %r570, 30;
	shf.l.wrap.b32 	%r389, %r570, %r570, 19;
	xor.b32  	%r390, %r388, %r389;
	shf.l.wrap.b32 	%r391, %r570, %r570, 10;
	xor.b32  	%r392, %r390, %r391;
	xor.b32  	%r393, %r571, %r572;
	and.b32  	%r394, %r570, %r393;
	and.b32  	%r395, %r571, %r572;
	xor.b32  	%r396, %r394, %r395;
	add.s32 	%r397, %r392, %r396;
	add.s32 	%r567, %r387, %r573;
	add.s32 	%r573, %r397, %r387;
	shf.l.wrap.b32 	%r398, %r567, %r567, 26;
	shf.l.wrap.b32 	%r399, %r567, %r567, 21;
	xor.b32  	%r400, %r398, %r399;
	shf.l.wrap.b32 	%r401, %r567, %r567, 7;
	xor.b32  	%r402, %r400, %r401;
	add.s32 	%r403, %r568, %r402;
	and.b32  	%r404, %r567, %r574;
	not.b32 	%r405, %r567;
	and.b32  	%r406, %r575, %r405;
	or.b32  	%r407, %r406, %r404;
	add.s32 	%r408, %r403, %r407;
	ld.const.u32 	%r409, [%rd27+4];
	add.s32 	%r410, %r408, %r409;
	add.s32 	%r411, %r410, %r384;
	shf.l.wrap.b32 	%r412, %r573, %r573, 30;
	shf.l.wrap.b32 	%r413, %r573, %r573, 19;
	xor.b32  	%r414, %r412, %r413;
	shf.l.wrap.b32 	%r415, %r573, %r573, 10;
	xor.b32  	%r416, %r414, %r415;
	xor.b32  	%r417, %r570, %r571;
	and.b32  	%r418, %r573, %r417;
	and.b32  	%r419, %r570, %r571;
	xor.b32  	%r420, %r418, %r419;
	add.s32 	%r421, %r416, %r420;
	add.s32 	%r568, %r411, %r572;
	add.s32 	%r572, %r421, %r411;
	shf.l.wrap.b32 	%r422, %r568, %r568, 26;
	shf.l.wrap.b32 	%r423, %r568, %r568, 21;
	xor.b32  	%r424, %r422, %r423;
	shf.l.wrap.b32 	%r425, %r568, %r568, 7;
	xor.b32  	%r426, %r424, %r425;
	add.s32 	%r427, %r575, %r426;
	and.b32  	%r428, %r568, %r567;
	not.b32 	%r429, %r568;
	and.b32  	%r430, %r574, %r429;
	or.b32  	%r431, %r430, %r428;
	add.s32 	%r432, %r427, %r431;
	ld.const.u32 	%r433, [%rd27+8];
	add.s32 	%r434, %r432, %r433;
	add.s32 	%r435, %r434, %r385;
	shf.l.wrap.b32 	%r436, %r572, %r572, 30;
	shf.l.wrap.b32 	%r437, %r572, %r572, 19;
	xor.b32  	%r438, %r436, %r437;
	shf.l.wrap.b32 	%r439, %r572, %r572, 10;
	xor.b32  	%r440, %r438, %r439;
	xor.b32  	%r441, %r573, %r570;
	and.b32  	%r442, %r572, %r441;
	and.b32  	%r443, %r573, %r570;
	xor.b32  	%r444, %r442, %r443;
	add.s32 	%r445, %r440, %r444;
	add.s32 	%r575, %r435, %r571;
	add.s32 	%r571, %r445, %r435;
	shf.l.wrap.b32 	%r446, %r575, %r575, 26;
	shf.l.wrap.b32 	%r447, %r575, %r575, 21;
	xor.b32  	%r448, %r446, %r447;
	shf.l.wrap.b32 	%r449, %r575, %r575, 7;
	xor.b32  	%r450, %r448, %r449;
	add.s32 	%r451, %r574, %r450;
	and.b32  	%r452, %r575, %r568;
	not.b32 	%r453, %r575;
	and.b32  	%r454, %r567, %r453;
	or.b32  	%r455, %r454, %r452;
	add.s32 	%r456, %r451, %r455;
	ld.const.u32 	%r457, [%rd27+12];
	add.s32 	%r458, %r456, %r457;
	add.s32 	%r459, %r458, %r386;
	shf.l.wrap.b32 	%r460, %r571, %r571, 30;
	shf.l.wrap.b32 	%r461, %r571, %r571, 19;
	xor.b32  	%r462, %r460, %r461;
	shf.l.wrap.b32 	%r463, %r571, %r571, 10;
	xor.b32  	%r464, %r462, %r463;
	xor.b32  	%r465, %r572, %r573;
	and.b32  	%r466, %r571, %r465;
	and.b32  	%r467, %r572, %r573;
	xor.b32  	%r468, %r466, %r467;
	add.s32 	%r469, %r464, %r468;
	add.s32 	%r574, %r459, %r570;
	add.s32 	%r570, %r469, %r459;
	add.s32 	%r569, %r569, 4;
	setp.ne.s32 	%p9, %r569, 64;
	@%p9 bra 	$L__BB0_12;
	setp.gt.s32 	%p10, %r1, 6;
	add.s32 	%r470, %r55, %r570;
	add.s32 	%r471, %r14, %r571;
	add.s32 	%r472, %r15, %r572;
	add.s32 	%r473, %r16, %r573;
	st.local.v4.u32 	[%rd3], {%r470, %r471, %r472, %r473};
	add.s32 	%r474, %r17, %r574;
	add.s32 	%r475, %r18, %r575;
	add.s32 	%r476, %r19, %r568;
	add.s32 	%r477, %r20, %r567;
	st.local.v4.u32 	[%rd3+16], {%r474, %r475, %r476, %r477};
	mul.wide.s32 	%rd29, %r1, 4;
	add.s64 	%rd30, %rd3, %rd29;
	ld.local.u32 	%r478, [%rd30];
	and.b32  	%r588, %r478, %r2;
	@%p10 bra 	$L__BB0_27;
	add.s32 	%r480, %r1, 8;
	setp.lt.u32 	%p11, %r480, 15;
	mov.u32 	%r580, %r1;
	@%p11 bra 	$L__BB0_17;
	mov.b32 	%r578, 0;
	mov.u32 	%r580, %r1;
$L__BB0_16:
	.pragma "nounroll";
	mul.wide.s32 	%rd31, %r580, 4;
	add.s64 	%rd32, %rd3, %rd31;
	ld.local.u32 	%r482, [%rd32+4];
	or.b32  	%r483, %r482, %r588;
	ld.local.u32 	%r484, [%rd32+8];
	or.b32  	%r485, %r484, %r483;
	ld.local.u32 	%r486, [%rd32+12];
	or.b32  	%r487, %r486, %r485;
	ld.local.u32 	%r488, [%rd32+16];
	or.b32  	%r489, %r488, %r487;
	ld.local.u32 	%r490, [%rd32+20];
	or.b32  	%r491, %r490, %r489;
	ld.local.u32 	%r492, [%rd32+24];
	or.b32  	%r493, %r492, %r491;
	ld.local.u32 	%r494, [%rd32+28];
	or.b32  	%r495, %r494, %r493;
	ld.local.u32 	%r496, [%rd32+32];
	or.b32  	%r497, %r496, %r495;
	ld.local.u32 	%r498, [%rd32+36];
	or.b32  	%r499, %r498, %r497;
	ld.local.u32 	%r500, [%rd32+40];
	or.b32  	%r501, %r500, %r499;
	ld.local.u32 	%r502, [%rd32+44];
	or.b32  	%r503, %r502, %r501;
	ld.local.u32 	%r504, [%rd32+48];
	or.b32  	%r505, %r504, %r503;
	ld.local.u32 	%r506, [%rd32+52];
	or.b32  	%r507, %r506, %r505;
	ld.local.u32 	%r508, [%rd32+56];
	or.b32  	%r509, %r508, %r507;
	ld.local.u32 	%r510, [%rd32+60];
	or.b32  	%r511, %r510, %r509;
	add.s32 	%r580, %r580, 16;
	ld.local.u32 	%r512, [%rd32+64];
	or.b32  	%r588, %r512, %r511;
	add.s32 	%r578, %r578, 16;
	sub.s32 	%r513, 7, %r1;
	and.b32  	%r514, %r513, -16;
	setp.ne.s32 	%p12, %r578, %r514;
	@%p12 bra 	$L__BB0_16;
$L__BB0_17:
	setp.eq.s32 	%p13, %r13, 0;
	@%p13 bra 	$L__BB0_27;
	add.s32 	%r516, %r13, -1;
	setp.lt.u32 	%p14, %r516, 7;
	@%p14 bra 	$L__BB0_20;
	mul.wide.s32 	%rd33, %r580, 4;
	add.s64 	%rd34, %rd3, %rd33;
	ld.local.u32 	%r517, [%rd34+4];
	ld.local.u32 	%r518, [%rd34+8];
	or.b32  	%r519, %r517, %r518;
	ld.local.u32 	%r520, [%rd34+12];
	or.b32  	%r521, %r519, %r520;
	ld.local.u32 	%r522, [%rd34+16];
	or.b32  	%r523, %r521, %r522;
	ld.local.u32 	%r524, [%rd34+20];
	or.b32  	%r525, %r523, %r524;
	ld.local.u32 	%r526, [%rd34+24];
	or.b32  	%r527, %r525, %r526;
	ld.local.u32 	%r528, [%rd34+28];
	or.b32  	%r529, %r527, %r528;
	add.s32 	%r580, %r580, 8;
	ld.local.u32 	%r530, [%rd34+32];
	or.b32  	%r531, %r529, %r530;
	or.b32  	%r588, %r531, %r588;
$L__BB0_20:
	sub.s32 	%r532, 7, %r1;
	and.b32  	%r533, %r532, 7;
	setp.eq.s32 	%p15, %r533, 0;
	@%p15 bra 	$L__BB0_27;
	and.b32  	%r535, %r1, 7;
	add.s32 	%r536, %r535, -4;
	setp.lt.u32 	%p16, %r536, 3;
	@%p16 bra 	$L__BB0_23;
	mul.wide.s32 	%rd35, %r580, 4;
	add.s64 	%rd36, %rd3, %rd35;
	ld.local.u32 	%r537, [%rd36+4];
	ld.local.u32 	%r538, [%rd36+8];
	or.b32  	%r539, %r537, %r538;
	ld.local.u32 	%r540, [%rd36+12];
	or.b32  	%r541, %r539, %r540;
	add.s32 	%r580, %r580, 4;
	ld.local.u32 	%r542, [%rd36+16];
	or.b32  	%r543, %r541, %r542;
	or.b32  	%r588, %r543, %r588;
$L__BB0_23:
	and.b32  	%r94, %r1, 3;
	setp.eq.s32 	%p17, %r94, 3;
	@%p17 bra 	$L__BB0_27;
	setp.eq.s32 	%p18, %r94, 2;
	mul.wide.s32 	%rd37, %r580, 4;
	add.s64 	%rd7, %rd3, %rd37;
	ld.local.u32 	%r544, [%rd7+4];
	or.b32  	%r588, %r544, %r588;
	@%p18 bra 	$L__BB0_27;
	setp.eq.s32 	%p19, %r94, 1;
	ld.local.u32 	%r545, [%rd7+8];
	or.b32  	%r588, %r545, %r588;
	@%p19 bra 	$L__BB0_27;
	ld.local.u32 	%r546, [%rd7+12];
	or.b32  	%r588, %r546, %r588;
$L__BB0_27:
	setp.ne.s32 	%p20, %r588, 0;
	@%p20 bra 	$L__BB0_29;
	st.shared.u32 	[%r11], %r5;
$L__BB0_29:
	setp.lt.u32 	%p21, %r6, 2;
	bar.sync 	0;
	@%p21 bra 	$L__BB0_36;
	mov.u32 	%r589, %r6;
$L__BB0_31:
	shr.u32 	%r100, %r589, 1;
	setp.ge.u32 	%p22, %r5, %r100;
	@%p22 bra 	$L__BB0_35;
	ld.shared.u32 	%r590, [%r11];
	setp.gt.s32 	%p23, %r590, -1;
	@%p23 bra 	$L__BB0_34;
	shl.b32 	%r547, %r100, 2;
	add.s32 	%r548, %r11, %r547;
	ld.shared.u32 	%r590, [%r548];
$L__BB0_34:
	st.shared.u32 	[%r11], %r590;
$L__BB0_35:
	bar.sync 	0;
	setp.gt.u32 	%p24, %r589, 3;
	mov.u32 	%r589, %r100;
	@%p24 bra 	$L__BB0_31;
$L__BB0_36:
	ld.param.u64 	%rd38, [mine_param_3];
	cvta.to.global.u64 	%rd8, %rd38;
	setp.ne.s32 	%p25, %r5, 0;
	@%p25 bra 	$L__BB0_39;
	ld.shared.u32 	%r104, [localMatches];
	setp.lt.s32 	%p26, %r104, 0;
	@%p26 bra 	$L__BB0_39;
	mov.b32 	%r549, 1;
	st.global.u32 	[%rd8], %r549;
	add.s32 	%r550, %r104, %r22;
	st.global.u32 	[%rd8+4], %r550;
$L__BB0_39:
	membar.gl;
	ld.global.u32 	%r551, [%rd8];
	setp.eq.s32 	%p27, %r551, 0;
	add.s32 	%r554, %r554, %r6;
	setp.lt.u32 	%p28, %r554, %r4;
	and.pred  	%p29, %p27, %p28;
	@%p29 bra 	$L__BB0_5;
$L__BB0_40:
	ret;
$L__BB0_41:
	mul.wide.u32 	%rd13, %r552, 4;
	add.s64 	%rd14, %rd1, %rd13;
	ld.global.u32 	%r108, [%rd14];
	shl.b32 	%r109, %r552, 2;
	mov.u32 	%r110, _ZZ4mineE6header;
	add.s32 	%r111, %r110, %r109;
	st.shared.u32 	[%r111], %r108;
	add.s32 	%r552, %r552, %r6;
	setp.lt.u32 	%p2, %r552, 3;
	@%p2 bra 	$L__BB0_41;
	bra.uni 	$L__BB0_1;

}


// ===== COMPILED SASS (sm_100) =====

	.target	sm_100

	.elftype	@"ET_EXEC"


//--------------------- .note.nv.tkinfo           --------------------------
	.section	.note.nv.tkinfo,"",@"SHT_NOTE"
	.sectionflags	@"SHF_NOTE_NV_TKINFO"
	.tkinfo
        /*0018*/ 	.word	0x00000002
        /*0030*/ 	.string	""
        /*0030*/ 	.string	"ptxas"
        /*0030*/ 	.string	"Cuda compilation tools, release 13.0, V13.0.88"
        /*0030*/ 	.string	"Build cuda_13.0.r13.0/compiler.36424714_0"
        /*0030*/ 	.string	"-arch sm_100 -m 64 "



//--------------------- .note.nv.cuinfo           --------------------------
	.section	.note.nv.cuinfo,"",@"SHT_NOTE"
	.sectionflags	@"SHF_NOTE_NV_CUINFO"
        /*0018*/ 	.short	0x0002
        /*001a*/ 	.short	0x0064
        /*001c*/ 	.short	0x0082
	.zero		2


//--------------------- .nv.info                  --------------------------
	.section	.nv.info,"",@"SHT_CUDA_INFO"
	.align	4


	//----- nvinfo : EIATTR_REGCOUNT
	.align		4
        /*0000*/ 	.byte	0x04, 0x2f
        /*0002*/ 	.short	(.L_3 - .L_2)
	.align		4
.L_2:
        /*0004*/ 	.word	index@(mine)
        /*0008*/ 	.word	0x0000001f


	//----- nvinfo : EIATTR_FRAME_SIZE
	.align		4
.L_3:
        /*000c*/ 	.byte	0x04, 0x11
        /*000e*/ 	.short	(.L_5 - .L_4)
	.align		4
.L_4:
        /*0010*/ 	.word	index@(mine)
        /*0014*/ 	.word	0x00000120


	//----- nvinfo : EIATTR_MIN_STACK_SIZE
	.align		4
.L_5:
        /*0018*/ 	.byte	0x04, 0x12
        /*001a*/ 	.short	(.L_7 - .L_6)
	.align		4
.L_6:
        /*001c*/ 	.word	index@(mine)
        /*0020*/ 	.word	0x00000120
.L_7:


//--------------------- .nv.compat                --------------------------
	.section	.nv.compat,"",@"SHT_CUDA_COMPAT_INFO"
	.align	4
        /*0000*/ 	.byte	0x02, 0x09, 0x00, 0x00, 0x02, 0x02, 0x01, 0x00, 0x02, 0x05, 0x05, 0x00, 0x03, 0x07, 0x01, 0x01
        /*0010*/ 	.byte	0x02, 0x03, 0x00, 0x00, 0x02, 0x06, 0x01, 0x00, 0x04, 0x0b, 0x08, 0x00, 0x09, 0x00, 0x00, 0x00
        /*0020*/ 	.byte	0x00, 0x00, 0x00, 0x00


//--------------------- .nv.info.mine             --------------------------
	.section	.nv.info.mine,"",@"SHT_CUDA_INFO"
	.sectionflags	@""
	.align	4


	//----- nvinfo : EIATTR_CUDA_API_VERSION
	.align		4
        /*0000*/ 	.byte	0x04, 0x37
        /*0002*/ 	.short	(.L_9 - .L_8)
.L_8:
        /*0004*/ 	.word	0x00000082


	//----- nvinfo : EIATTR_KPARAM_INFO
	.align		4
.L_9:
        /*0008*/ 	.byte	0x04, 0x17
        /*000a*/ 	.short	(.L_11 - .L_10)
.L_10:
        /*000c*/ 	.word	0x00000000
        /*0010*/ 	.short	0x0003
        /*0012*/ 	.short	0x0010
        /*0014*/ 	.byte	0x00, 0xf5, 0x21, 0x00


	//----- nvinfo : EIATTR_KPARAM_INFO
	.align		4
.L_11:
        /*0018*/ 	.byte	0x04, 0x17
        /*001a*/ 	.short	(.L_13 - .L_12)
.L_12:
        /*001c*/ 	.word	0x00000000
        /*0020*/ 	.short	0x0002
        /*0022*/ 	.short	0x000c
        /*0024*/ 	.byte	0x00, 0xf0, 0x11, 0x00


	//----- nvinfo : EIATTR_KPARAM_INFO
	.align		4
.L_13:
        /*0028*/ 	.byte	0x04, 0x17
        /*002a*/ 	.short	(.L_15 - .L_14)
.L_14:
        /*002c*/ 	.word	0x00000000
        /*0030*/ 	.short	0x0001
        /*0032*/ 	.short	0x0008
        /*0034*/ 	.byte	0x00, 0xf0, 0x11, 0x00


	//----- nvinfo : EIATTR_KPARAM_INFO
	.align		4
.L_15:
        /*0038*/ 	.byte	0x04, 0x17
        /*003a*/ 	.short	(.L_17 - .L_16)
.L_16:
        /*003c*/ 	.word	0x00000000
        /*0040*/ 	.short	0x0000
        /*0042*/ 	.short	0x0000
        /*0044*/ 	.byte	0x00, 0xf5, 0x21, 0x00


	//----- nvinfo : EIATTR_SPARSE_MMA_MASK
	.align		4
.L_17:
        /*0048*/ 	.byte	0x03, 0x50
        /*004a*/ 	.short	0x0000


	//----- nvinfo : EIATTR_MAXREG_COUNT
	.align		4
        /*004c*/ 	.byte	0x03, 0x1b
        /*004e*/ 	.short	0x00ff


	//----- nvinfo : EIATTR_NUM_BARRIERS
	.align		4
        /*0050*/ 	.byte	0x02, 0x4c
        /*0052*/ 	.byte	0x01
	.zero		1


	//----- nvinfo : EIATTR_MERCURY_ISA_VERSION
	.align		4
        /*0054*/ 	.byte	0x03, 0x5f
        /*0056*/ 	.short	0x0101


	//----- nvinfo : EIATTR_UNUSED_LOAD_BYTE_OFFSET
	.align		4
        /*0058*/ 	.byte	0x04, 0x44
        /*005a*/ 	.short	(.L_19 - .L_18)


	//   ....[0]....
.L_18:
        /*005c*/ 	.word	0x00000630
        /*0060*/ 	.word	0x00000fff


	//----- nvinfo : EIATTR_VRC_CTA_INIT_COUNT
	.align		4
.L_19:
        /*0064*/ 	.byte	0x02, 0x4a
	.zero		1
	.zero		1


	//----- nvinfo : EIATTR_EXIT_INSTR_OFFSETS
	.align		4
        /*0068*/ 	.byte	0x04, 0x1c
        /*006a*/ 	.short	(.L_21 - .L_20)


	//   ....[0]....
.L_20:
        /*006c*/ 	.word	0x000004a0


	//   ....[1]....
        /*0070*/ 	.word	0x000021e0


	//----- nvinfo : EIATTR_CRS_STACK_SIZE
	.align		4
.L_21:
        /*0074*/ 	.byte	0x04, 0x1e
        /*0076*/ 	.short	(.L_23 - .L_22)
.L_22:
        /*0078*/ 	.word	0x00000000


	//----- nvinfo : EIATTR_CBANK_PARAM_SIZE
	.align		4
.L_23:
        /*007c*/ 	.byte	0x03, 0x19
        /*007e*/ 	.short	0x0018


	//----- nvinfo : EIATTR_PARAM_CBANK
	.align		4
        /*0080*/ 	.byte	0x04, 0x0a
        /*0082*/ 	.short	(.L_25 - .L_24)
	.align		4
.L_24:
        /*0084*/ 	.word	index@(.nv.constant0.mine)
        /*0088*/ 	.short	0x0380
        /*008a*/ 	.short	0x0018


	//----- nvinfo : EIATTR_SW_WAR
	.align		4
.L_25:
        /*008c*/ 	.byte	0x04, 0x36
        /*008e*/ 	.short	(.L_27 - .L_26)
.L_26:
        /*0090*/ 	.word	0x00000008
.L_27:


//--------------------- .nv.callgraph             --------------------------
	.section	.nv.callgraph,"",@"SHT_CUDA_CALLGRAPH"
	.align	4
	.sectionentsize	8
	.align		4
        /*0000*/ 	.word	0x00000000
	.align		4
        /*0004*/ 	.word	0xffffffff
	.align		4
        /*0008*/ 	.word	0x00000000
	.align		4
        /*000c*/ 	.word	0xfffffffe
	.align		4
        /*0010*/ 	.word	0x00000000
	.align		4
        /*0014*/ 	.word	0xfffffffd
	.align		4
        /*0018*/ 	.word	0x00000000
	.align		4
        /*001c*/ 	.word	0xfffffffc


//--------------------- .nv.constant3             --------------------------
	.section	.nv.constant3,"a",@progbits
	.align	4
.nv.constant3:
	.type		DEFAULT_H,@object
	.size		DEFAULT_H,(K - DEFAULT_H)
DEFAULT_H:
        /*0000*/ 	.byte	0x67, 0xe6, 0x09, 0x6a, 0x85, 0xae, 0x67, 0xbb, 0x72, 0xf3, 0x6e, 0x3c, 0x3a, 0xf5, 0x4f, 0xa5
        /*0010*/ 	.byte	0x7f, 0x52, 0x0e, 0x51, 0x8c, 0x68, 0x05, 0x9b, 0xab, 0xd9, 0x83, 0x1f, 0x19, 0xcd, 0xe0, 0x5b
	.type		K,@object
	.size		K,(.L_1 - K)
K:
        /*0020*/ 	.byte	0x98, 0x2f, 0x8a, 0x42, 0x91, 0x44, 0x37, 0x71, 0xcf, 0xfb, 0xc0, 0xb5, 0xa5, 0xdb, 0xb5, 0xe9
        /* <DEDUP_REMOVED lines=15> */
.L_1:


//--------------------- .text.mine                --------------------------
	.section	.text.mine,"ax",@progbits
	.align	128
        .global         mine
        .type           mine,@function
        .size           mine,(.L_x_23 - mine)
        .other          mine,@"STO_CUDA_ENTRY STV_DEFAULT"
mine:
.text.mine:
[----:B------:R-:W0:Y:S08]  /*0000*/  LDC R1, c[0x0][0x37c] ;  /* 0x0000df00ff017b82 */ /* 0x000e300000000800 */
[----:B------:R-:W1:Y:S01]  /*0010*/  LDC.64 R4, c[0x0][0x380] ;  /* 0x0000e000ff047b82 */ /* 0x000e620000000a00 */
[----:B------:R-:W1:Y:S01]  /*0020*/  LDCU.64 UR10, c[0x0][0x358] ;  /* 0x00006b00ff0a77ac */ /* 0x000e620008000a00 */
[----:B0-----:R-:W-:Y:S01]  /*0030*/  VIADD R1, R1, 0xfffffee0 ;  /* 0xfffffee001017836 */ /* 0x001fe20000000000 */
[----:B------:R-:W0:Y:S01]  /*0040*/  LDCU UR8, c[0x0][0x370] ;  /* 0x00006e00ff0877ac */ /* 0x000e220008000800 */
[----:B------:R-:W2:Y:S01]  /*0050*/  LDCU UR9, c[0x0][0x38c] ;  /* 0x00007180ff0977ac */ /* 0x000ea20008000800 */
[----:B-1----:R1:W5:Y:S04]  /*0060*/  LDG.E R10, desc[UR10][R4.64+0x2c] ;  /* 0x00002c0a040a7981 */ /* 0x002368000c1e1900 */
[----:B------:R1:W5:Y:S01]  /*0070*/  LDG.E R3, desc[UR10][R4.64+0x30] ;  /* 0x0000300a04037981 */ /* 0x000362000c1e1900 */
[----:B0-----:R-:W0:Y:S01]  /*0080*/  I2F.U32.RP R0, UR8 ;  /* 0x0000000800007d06 */ /* 0x001e220008209000 */
[----:B------:R-:W-:Y:S01]  /*0090*/  UMOV UR4, URZ ;  /* 0x000000ff00047c82 */ /* 0x000fe20008000000 */
[----:B------:R-:W-:Y:S01]  /*00a0*/  UISETP.NE.U32.AND UP2, UPT, UR8, URZ, UPT ;  /* 0x000000ff0800728c */ /* 0x000fe2000bf45070 */
[----:B------:R-:W3:Y:S01]  /*00b0*/  S2R R8, SR_TID.X ;  /* 0x0000000000087919 */ /* 0x000ee20000002100 */
[----:B------:R-:W4:Y:S01]  /*00c0*/  LDCU UR12, c[0x0][0x360] ;  /* 0x00006c00ff0c77ac */ /* 0x000f220008000800 */
[----:B------:R-:W-:Y:S03]  /*00d0*/  BSSY.RECONVERGENT B0, `(.L_x_0) ;  /* 0x0000020000007945 */ /* 0x000fe60003800200 */
[----:B0-----:R-:W0:Y:S02]  /*00e0*/  MUFU.RCP R0, R0 ;  /* 0x0000000000007308 */ /* 0x001e240000001000 */
[----:B0-----:R-:W-:Y:S01]  /*00f0*/  VIADD R2, R0, 0xffffffe ;  /* 0x0ffffffe00027836 */ /* 0x001fe20000000000 */
[----:B---3--:R-:W-:-:S02]  /*0100*/  ISETP.GT.U32.AND P1, PT, R8, 0x2, PT ;  /* 0x000000020800780c */ /* 0x008fc40003f24070 */
[----:B------:R-:W-:-:S03]  /*0110*/  ISETP.GT.U32.AND P0, PT, R8, 0x7, PT ;  /* 0x000000070800780c */ /* 0x000fc60003f04070 */
[----:B------:R-:W0:Y:S02]  /*0120*/  F2I.FTZ.U32.TRUNC.NTZ R2, R2 ;  /* 0x0000000200027305 */ /* 0x000e24000021f000 */
[----:B0-----:R-:W-:-:S13]  /*0130*/  R2UR UR5, R2 ;  /* 0x00000000020572ca */ /* 0x001fda00000e0000 */
[----:B------:R-:W-:-:S04]  /*0140*/  UIADD3 UR6, UPT, UPT, URZ, -UR5, URZ ;  /* 0x80000005ff067290 */ /* 0x000fc8000fffe0ff */
[----:B------:R-:W-:-:S04]  /*0150*/  UIMAD UR6, UR6, UR8, URZ ;  /* 0x00000008060672a4 */ /* 0x000fc8000f8e02ff */
[----:B------:R-:W-:-:S04]  /*0160*/  UIMAD.WIDE.U32 UR4, UR5, UR6, UR4 ;  /* 0x00000006050472a5 */ /* 0x000fc8000f8e0004 */
[----:B--2---:R-:W-:-:S04]  /*0170*/  UIMAD.WIDE.U32 UR6, UR5, UR9, URZ ;  /* 0x00000009050672a5 */ /* 0x004fc8000f8e00ff */
[----:B------:R-:W-:-:S04]  /*0180*/  UIADD3 UR4, UPT, UPT, -UR7, URZ, URZ ;  /* 0x000000ff07047290 */ /* 0x000fc8000fffe1ff */
[----:B------:R-:W-:-:S04]  /*0190*/  UIMAD UR4, UR8, UR4, UR9 ;  /* 0x00000004080472a4 */ /* 0x000fc8000f8e0209 */
[----:B------:R-:W-:-:S11]  /*01a0*/  UISETP.GE.U32.AND UP0, UPT, UR4, UR8, UPT ;  /* 0x000000080400728c */ /* 0x000fd6000bf06070 */
[----:B------:R-:W-:Y:S02]  /*01b0*/  @UP0 UIADD3 UR4, UPT, UPT, UR4, -UR8, URZ ;  /* 0x8000000804040290 */ /* 0x000fe4000fffe0ff */
[----:B------:R-:W-:Y:S02]  /*01c0*/  @UP0 UIADD3 UR7, UPT, UPT, UR7, 0x1, URZ ;  /* 0x0000000107070890 */ /* 0x000fe4000fffe0ff */
[----:B------:R-:W-:-:S11]  /*01d0*/  UISETP.GE.U32.AND UP1, UPT, UR4, UR8, UPT ;  /* 0x000000080400728c */ /* 0x000fd6000bf26070 */
[----:B------:R-:W-:Y:S02]  /*01e0*/  @UP1 UIADD3 UR7, UPT, UPT, UR7, 0x1, URZ ;  /* 0x0000000107071890 */ /* 0x000fe4000fffe0ff */
[----:B------:R-:W-:Y:S01]  /*01f0*/  @!UP2 ULOP3.LUT UR7, URZ, UR8, URZ, 0x33, !UPT ;  /* 0x00000008ff07a292 */ /* 0x000fe2000f8e33ff */
[----:B-1--4-:R-:W-:Y:S11]  /*0200*/  @P1 BRA `(.L_x_1) ;  /* 0x0000000000301947 */ /* 0x012ff60003800000 */
[----:B------:R-:W0:Y:S01]  /*0210*/  S2R R5, SR_CgaCtaId ;  /* 0x0000000000057919 */ /* 0x000e220000008800 */
[----:B------:R-:W1:Y:S01]  /*0220*/  LDC.64 R6, c[0x0][0x380] ;  /* 0x0000e000ff067b82 */ /* 0x000e620000000a00 */
[----:B------:R-:W-:Y:S01]  /*0230*/  MOV R0, 0x400 ;  /* 0x0000040000007802 */ /* 0x000fe20000000f00 */
[----:B------:R-:W-:-:S03]  /*0240*/  IMAD.MOV.U32 R9, RZ, RZ, R8 ;  /* 0x000000ffff097224 */ /* 0x000fc600078e0008 */
[----:B0-----:R-:W-:-:S07]  /*0250*/  LEA R0, R5, R0, 0x18 ;  /* 0x0000000005007211 */ /* 0x001fce00078ec0ff */
.L_x_2:
[----:B01----:R-:W-:-:S06]  /*0260*/  IMAD.WIDE.U32 R4, R9, 0x4, R6 ;  /* 0x0000000409047825 */ /* 0x003fcc00078e0006 */
[----:B------:R-:W2:Y:S01]  /*0270*/  LDG.E R4, desc[UR10][R4.64] ;  /* 0x0000000a04047981 */ /* 0x000ea2000c1e1900 */
[C---:B------:R-:W-:Y:S02]  /*0280*/  IMAD R11, R9.reuse, 0x4, R0 ;  /* 0x00000004090b7824 */ /* 0x040fe400078e0200 */
[----:B------:R-:W-:-:S05]  /*0290*/  VIADD R9, R9, UR12 ;  /* 0x0000000c09097c36 */ /* 0x000fca0008000000 */
[----:B------:R-:W-:Y:S01]  /*02a0*/  ISETP.GE.U32.AND P1, PT, R9, 0x3, PT ;  /* 0x000000030900780c */ /* 0x000fe20003f26070 */
[----:B--2---:R0:W-:-:S12]  /*02b0*/  STS [R11], R4 ;  /* 0x000000040b007388 */ /* 0x0041d80000000800 */
[----:B------:R-:W-:Y:S05]  /*02c0*/  @!P1 BRA `(.L_x_2) ;  /* 0xfffffffc00e49947 */ /* 0x000fea000383ffff */
.L_x_1:
[----:B------:R-:W-:Y:S05]  /*02d0*/  BSYNC.RECONVERGENT B0 ;  /* 0x0000000000007941 */ /* 0x000fea0003800200 */
.L_x_0:
[----:B------:R-:W-:Y:S04]  /*02e0*/  BSSY.RECONVERGENT B0, `(.L_x_3) ;  /* 0x000000f000007945 */ /* 0x000fe80003800200 */
[----:B------:R-:W-:Y:S05]  /*02f0*/  @P0 BRA `(.L_x_4) ;  /* 0x0000000000340947 */ /* 0x000fea0003800000 */
[----:B------:R-:W1:Y:S01]  /*0300*/  S2R R5, SR_CgaCtaId ;  /* 0x0000000000057919 */ /* 0x000e620000008800 */
[----:B------:R-:W2:Y:S01]  /*0310*/  LDC.64 R6, c[0x0][0x380] ;  /* 0x0000e000ff067b82 */ /* 0x000ea20000000a00 */
[----:B------:R-:W-:Y:S01]  /*0320*/  MOV R0, 0x400 ;  /* 0x0000040000007802 */ /* 0x000fe20000000f00 */
[----:B------:R-:W-:-:S04]  /*0330*/  IMAD.MOV.U32 R9, RZ, RZ, R8 ;  /* 0x000000ffff097224 */ /* 0x000fc800078e0008 */
[----:B------:R-:W-:-:S05]  /*0340*/  VIADD R0, R0, 0xc ;  /* 0x0000000c00007836 */ /* 0x000fca0000000000 */
[----:B-1----:R-:W-:-:S07]  /*0350*/  LEA R0, R5, R0, 0x18 ;  /* 0x0000000005007211 */ /* 0x002fce00078ec0ff */
.L_x_5:
[----:B012---:R-:W-:-:S06]  /*0360*/  IMAD.WIDE.U32 R4, R9, 0x4, R6 ;  /* 0x0000000409047825 */ /* 0x007fcc00078e0006 */
[----:B------:R-:W2:Y:S01]  /*0370*/  LDG.E R4, desc[UR10][R4.64+0xc] ;  /* 0x00000c0a04047981 */ /* 0x000ea2000c1e1900 */
[C---:B------:R-:W-:Y:S02]  /*0380*/  IMAD R11, R9.reuse, 0x4, R0 ;  /* 0x00000004090b7824 */ /* 0x040fe400078e0200 */
[----:B------:R-:W-:-:S05]  /*0390*/  VIADD R9, R9, UR12 ;  /* 0x0000000c09097c36 */ /* 0x000fca0008000000 */
[----:B------:R-:W-:Y:S01]  /*03a0*/  ISETP.GE.U32.AND P0, PT, R9, 0x8, PT ;  /* 0x000000080900780c */ /* 0x000fe20003f06070 */
[----:B--2---:R1:W-:-:S12]  /*03b0*/  STS [R11], R4 ;  /* 0x000000040b007388 */ /* 0x0043d80000000800 */
[----:B------:R-:W-:Y:S05]  /*03c0*/  @!P0 BRA `(.L_x_5) ;  /* 0xfffffffc00e48947 */ /* 0x000fea000383ffff */
.L_x_4:
[----:B------:R-:W-:Y:S05]  /*03d0*/  BSYNC.RECONVERGENT B0 ;  /* 0x0000000000007941 */ /* 0x000fea0003800200 */
.L_x_3:
[----:B------:R-:W2:Y:S01]  /*03e0*/  S2UR UR5, SR_CgaCtaId ;  /* 0x00000000000579c3 */ /* 0x000ea20000008800 */
[----:B------:R-:W-:Y:S01]  /*03f0*/  UMOV UR4, 0x400 ;  /* 0x0000040000047882 */ /* 0x000fe20000000000 */
[----:B------:R-:W-:Y:S01]  /*0400*/  IMAD.MOV.U32 R5, RZ, RZ, -0x1 ;  /* 0xffffffffff057424 */ /* 0x000fe200078e00ff */
[----:B------:R-:W-:Y:S01]  /*0410*/  UIADD3 UR4, UPT, UPT, UR4, 0x30, URZ ;  /* 0x0000003004047890 */ /* 0x000fe2000fffe0ff */
[----:B------:R-:W-:Y:S01]  /*0420*/  R2UR UR17, R1 ;  /* 0x00000000011172ca */ /* 0x000fe200000e0000 */
[----:B------:R-:W-:-:S06]  /*0430*/  UISETP.GT.U32.AND UP0, UPT, UR8, UR9, UPT ;  /* 0x000000090800728c */ /* 0x000fcc000bf04070 */
[----:B------:R-:W-:Y:S01]  /*0440*/  PLOP3.LUT P0, PT, PT, PT, UP0, 0x80, 0x8 ;  /* 0x000000000008781c */ /* 0x000fe20003f0f008 */
[----:B--2---:R-:W-:Y:S01]  /*0450*/  ULEA UR4, UR5, UR4, 0x18 ;  /* 0x0000000405047291 */ /* 0x004fe2000f8ec0ff */
[----:B------:R-:W-:-:S05]  /*0460*/  R2UR UR5, R1 ;  /* 0x00000000010572ca */ /* 0x000fca00000e0000 */
[----:B------:R-:W-:-:S05]  /*0470*/  LEA R0, R8, UR4, 0x2 ;  /* 0x0000000408007c11 */ /* 0x000fca000f8e10ff */
[----:B------:R2:W-:Y:S01]  /*0480*/  STS [R0], R5 ;  /* 0x0000000500007388 */ /* 0x0005e20000000800 */
[----:B------:R-:W-:Y:S06]  /*0490*/  BAR.SYNC.DEFER_BLOCKING 0x0 ;  /* 0x0000000000007b1d */ /* 0x000fec0000010000 */
[----:B------:R-:W-:Y:S05]  /*04a0*/  @P0 EXIT ;  /* 0x000000000000094d */ /* 0x000fea0003800000 */
[----:B--2---:R-:W2:Y:S01]  /*04b0*/  S2R R5, SR_CTAID.X ;  /* 0x0000000000057919 */ /* 0x004ea20000002500 */
[----:B------:R-:W3:Y:S01]  /*04c0*/  LDCU UR4, c[0x0][0x388] ;  /* 0x00007100ff0477ac */ /* 0x000ee20008000800 */
[----:B-----5:R-:W-:Y:S01]  /*04d0*/  R2UR UR6, R10 ;  /* 0x000000000a0672ca */ /* 0x020fe200000e0000 */
[----:B------:R-:W-:Y:S01]  /*04e0*/  VIADD R2, R1, 0x28 ;  /* 0x0000002801027836 */ /* 0x000fe20000000000 */
[----:B------:R-:W-:Y:S01]  /*04f0*/  UIADD3 UR16, UPT, UPT, UR5, 0x100, URZ ;  /* 0x0000010005107890 */ /* 0x000fe2000fffe0ff */
[----:B---3--:R-:W-:Y:S01]  /*0500*/  VIADD R0, R8, UR4 ;  /* 0x0000000408007c36 */ /* 0x008fe20008000000 */
[----:B------:R-:W-:-:S03]  /*0510*/  UMOV UR4, URZ ;  /* 0x000000ff00047c82 */ /* 0x000fc60008000000 */
[----:B--2---:R-:W-:-:S08]  /*0520*/  IMAD R0, R5, UR7, R0 ;  /* 0x0000000705007c24 */ /* 0x004fd0000f8e0200 */
.L_x_21:
[----:B------:R-:W2:Y:S01]  /*0530*/  S2UR UR8, SR_CgaCtaId ;  /* 0x00000000000879c3 */ /* 0x000ea20000008800 */
[----:B------:R-:W-:Y:S01]  /*0540*/  UMOV UR5, 0x400 ;  /* 0x0000040000057882 */ /* 0x000fe20000000000 */
[----:B------:R-:W-:Y:S01]  /*0550*/  VIADD R25, R0, UR4 ;  /* 0x0000000400197c36 */ /* 0x000fe20008000000 */
[----:B01----:R-:W-:Y:S01]  /*0560*/  CS2R R10, SRZ ;  /* 0x00000000000a7805 */ /* 0x003fe2000001ff00 */
[----:B------:R-:W-:Y:S01]  /*0570*/  IMAD.MOV.U32 R8, RZ, RZ, -0x80000000 ;  /* 0x80000000ff087424 */ /* 0x000fe200078e00ff */
[----:B------:R-:W-:Y:S01]  /*0580*/  CS2R R12, SRZ ;  /* 0x00000000000c7805 */ /* 0x000fe2000001ff00 */
[----:B------:R-:W-:Y:S01]  /*0590*/  IMAD.MOV.U32 R9, RZ, RZ, RZ ;  /* 0x000000ffff097224 */ /* 0x000fe200078e00ff */
[----:B------:R-:W-:Y:S01]  /*05a0*/  PRMT R25, R25, 0x123, RZ ;  /* 0x0000012319197816 */ /* 0x000fe200000000ff */
[----:B------:R-:W-:Y:S01]  /*05b0*/  IMAD.MOV.U32 R15, RZ, RZ, 0x280 ;  /* 0x00000280ff0f7424 */ /* 0x000fe200078e00ff */
[----:B------:R-:W-:Y:S01]  /*05c0*/  STL.128 [R1+0x20], RZ ;  /* 0x000020ff01007387 */ /* 0x000fe20000100c00 */
[----:B------:R-:W-:-:S02]  /*05d0*/  IMAD.MOV.U32 R14, RZ, RZ, RZ ;  /* 0x000000ffff0e7224 */ /* 0x000fc400078e00ff */
[----:B------:R-:W-:Y:S01]  /*05e0*/  IMAD.MOV.U32 R26, RZ, RZ, RZ ;  /* 0x000000ffff1a7224 */ /* 0x000fe200078e00ff */
[----:B------:R-:W-:Y:S04]  /*05f0*/  STL.128 [R1+0x10], R8 ;  /* 0x0000100801007387 */ /* 0x000fe80000100c00 */
[----:B------:R-:W-:Y:S01]  /*0600*/  STL.128 [R1+0x30], R12 ;  /* 0x0000300c01007387 */ /* 0x000fe20000100c00 */
[----:B--2---:R-:W-:-:S09]  /*0610*/  ULEA UR5, UR8, UR5, 0x18 ;  /* 0x0000000508057291 */ /* 0x004fd2000f8ec0ff */
[----:B------:R-:W0:Y:S04]  /*0620*/  LDS.128 R4, [UR5] ;  /* 0x00000005ff047984 */ /* 0x000e280008000c00 */
[----:B------:R-:W1:Y:S04]  /*0630*/  LDS.128 R20, [UR5+0x20] ;  /* 0x00002005ff147984 */ /* 0x000e680008000c00 */
[----:B------:R-:W2:Y:S01]  /*0640*/  LDS.128 R16, [UR5+0x10] ;  /* 0x00001005ff107984 */ /* 0x000ea20008000c00 */
[----:B------:R-:W-:Y:S01]  /*0650*/  UMOV UR5, URZ ;  /* 0x000000ff00057c82 */ /* 0x000fe20008000000 */
[----:B0-----:R-:W-:-:S02]  /*0660*/  IMAD.MOV.U32 R24, RZ, RZ, R7 ;  /* 0x000000ffff187224 */ /* 0x001fc400078e0007 */
[----:B------:R-:W-:Y:S02]  /*0670*/  IMAD.MOV.U32 R7, RZ, RZ, R25 ;  /* 0x000000ffff077224 */ /* 0x000fe400078e0019 */
[----:B------:R-:W-:-:S03]  /*0680*/  IMAD.MOV.U32 R25, RZ, RZ, R2 ;  /* 0x000000ffff197224 */ /* 0x000fc600078e0002 */
[----:B-1----:R0:W-:Y:S04]  /*0690*/  STL.128 [R1], R4 ;  /* 0x0000000401007387 */ /* 0x0021e80000100c00 */
.L_x_6:
[----:B------:R-:W3:Y:S04]  /*06a0*/  LDL.64 R8, [R25+0x10] ;  /* 0x0000100019087983 */ /* 0x000ee80000100a00 */
[----:B------:R-:W4:Y:S04]  /*06b0*/  LDL R13, [R25+-0x4] ;  /* 0xfffffc00190d7983 */ /* 0x000f280000100800 */
[----:B0-----:R-:W4:Y:S04]  /*06c0*/  LDL.128 R4, [R25+-0x28] ;  /* 0xffffd80019047983 */ /* 0x001f280000100c00 */
[----:B------:R-:W5:Y:S04]  /*06d0*/  LDL R10, [R25+-0x18] ;  /* 0xffffe800190a7983 */ /* 0x000f680000100800 */
[----:B------:R-:W2:Y:S04]  /*06e0*/  LDL R12, [R25+0x8] ;  /* 0x00000800190c7983 */ /* 0x000ea80000100800 */
[----:B------:R-:W5:Y:S01]  /*06f0*/  LDL R11, [R25+0x4] ;  /* 0x00000400190b7983 */ /* 0x000f620000100800 */
[----:B------:R-:W-:-:S04]  /*0700*/  UIADD3 UR5, UPT, UPT, UR5, 0x4, URZ ;  /* 0x0000000405057890 */ /* 0x000fc8000fffe0ff */
[----:B------:R-:W-:Y:S01]  /*0710*/  UISETP.NE.AND UP0, UPT, UR5, 0x30, UPT ;  /* 0x000000300500788c */ /* 0x000fe2000bf05270 */
[C-C-:B---3--:R-:W-:Y:S02]  /*0720*/  SHF.L.W.U32.HI R14, R8.reuse, 0xf, R8.reuse ;  /* 0x0000000f080e7819 */ /* 0x148fe40000010e08 */
[--C-:B------:R-:W-:Y:S02]  /*0730*/  SHF.L.W.U32.HI R15, R8, 0xd, R8.reuse ;  /* 0x0000000d080f7819 */ /* 0x100fe40000010e08 */
[----:B------:R-:W-:Y:S02]  /*0740*/  SHF.R.U32.HI R23, RZ, 0xa, R8 ;  /* 0x0000000aff177819 */ /* 0x000fe40000011608 */
[----:B------:R-:W-:Y:S02]  /*0750*/  SHF.L.W.U32.HI R28, R9, 0xd, R9 ;  /* 0x0000000d091c7819 */ /* 0x000fe40000010e09 */
[----:B------:R-:W-:Y:S02]  /*0760*/  LOP3.LUT R14, R23, R14, R15, 0x96, !PT ;  /* 0x0000000e170e7212 */ /* 0x000fe400078e960f */
[----:B------:R-:W-:-:S02]  /*0770*/  SHF.L.W.U32.HI R15, R9, 0xf, R9 ;  /* 0x0000000f090f7819 */ /* 0x000fc40000010e09 */
[----:B------:R-:W-:Y:S02]  /*0780*/  SHF.R.U32.HI R9, RZ, 0xa, R9 ;  /* 0x0000000aff097819 */ /* 0x000fe40000011609 */
[----:B----4-:R-:W-:Y:S02]  /*0790*/  IADD3 R4, PT, PT, R4, R14, R13 ;  /* 0x0000000e04047210 */ /* 0x010fe40007ffe00d */
[----:B------:R-:W-:Y:S02]  /*07a0*/  LOP3.LUT R9, R9, R15, R28, 0x96, !PT ;  /* 0x0000000f09097212 */ /* 0x000fe400078e961c */
[C-C-:B------:R-:W-:Y:S02]  /*07b0*/  SHF.L.W.U32.HI R13, R5.reuse, 0x19, R5.reuse ;  /* 0x00000019050d7819 */ /* 0x140fe40000010e05 */
[--C-:B------:R-:W-:Y:S02]  /*07c0*/  SHF.L.W.U32.HI R14, R5, 0xe, R5.reuse ;  /* 0x0000000e050e7819 */ /* 0x100fe40000010e05 */
[----:B------:R-:W-:-:S02]  /*07d0*/  SHF.R.U32.HI R15, RZ, 0x3, R5 ;  /* 0x00000003ff0f7819 */ /* 0x000fc40000011605 */
[----:B------:R-:W-:Y:S02]  /*07e0*/  SHF.R.U32.HI R23, RZ, 0x3, R6 ;  /* 0x00000003ff177819 */ /* 0x000fe40000011606 */
[----:B------:R-:W-:Y:S02]  /*07f0*/  LOP3.LUT R13, R15, R13, R14, 0x96, !PT ;  /* 0x0000000d0f0d7212 */ /* 0x000fe400078e960e */
[C-C-:B------:R-:W-:Y:S02]  /*0800*/  SHF.L.W.U32.HI R14, R6.reuse, 0x19, R6.reuse ;  /* 0x00000019060e7819 */ /* 0x140fe40000010e06 */
[----:B------:R-:W-:Y:S01]  /*0810*/  SHF.L.W.U32.HI R15, R6, 0xe, R6 ;  /* 0x0000000e060f7819 */ /* 0x000fe20000010e06 */
[----:B------:R-:W-:Y:S01]  /*0820*/  IMAD.IADD R4, R13, 0x1, R4 ;  /* 0x000000010d047824 */ /* 0x000fe200078e0204 */
[----:B------:R-:W-:Y:S02]  /*0830*/  IADD3 R5, PT, PT, R5, R9, R26 ;  /* 0x0000000905057210 */ /* 0x000fe40007ffe01a */
[----:B------:R-:W-:-:S02]  /*0840*/  LOP3.LUT R14, R23, R14, R15, 0x96, !PT ;  /* 0x0000000e170e7212 */ /* 0x000fc400078e960f */
[C-C-:B------:R-:W-:Y:S02]  /*0850*/  SHF.L.W.U32.HI R9, R7.reuse, 0x19, R7.reuse ;  /* 0x0000001907097819 */ /* 0x140fe40000010e07 */
[----:B------:R-:W-:Y:S01]  /*0860*/  SHF.R.U32.HI R13, RZ, 0x3, R7 ;  /* 0x00000003ff0d7819 */ /* 0x000fe20000011607 */
[----:B------:R-:W-:Y:S01]  /*0870*/  IMAD.IADD R5, R14, 0x1, R5 ;  /* 0x000000010e057824 */ /* 0x000fe200078e0205 */
[----:B------:R-:W-:-:S04]  /*0880*/  SHF.L.W.U32.HI R14, R7, 0xe, R7 ;  /* 0x0000000e070e7819 */ /* 0x000fc80000010e07 */
[C-C-:B------:R-:W-:Y:S01]  /*0890*/  SHF.L.W.U32.HI R15, R5.reuse, 0xf, R5.reuse ;  /* 0x0000000f050f7819 */ /* 0x140fe20000010e05 */
[----:B------:R-:W-:Y:S01]  /*08a0*/  STL.64 [R25+0x18], R4 ;  /* 0x0000180419007387 */ /* 0x000fe20000100a00 */
[--C-:B------:R-:W-:Y:S02]  /*08b0*/  SHF.L.W.U32.HI R26, R5, 0xd, R5.reuse ;  /* 0x0000000d051a7819 */ /* 0x100fe40000010e05 */
[----:B------:R-:W-:Y:S02]  /*08c0*/  SHF.R.U32.HI R23, RZ, 0xa, R5 ;  /* 0x0000000aff177819 */ /* 0x000fe40000011605 */
[----:B------:R-:W-:Y:S02]  /*08d0*/  LOP3.LUT R9, R13, R9, R14, 0x96, !PT ;  /* 0x000000090d097212 */ /* 0x000fe400078e960e */
[----:B------:R-:W-:Y:S01]  /*08e0*/  LOP3.LUT R23, R23, R15, R26, 0x96, !PT ;  /* 0x0000000f17177212 */ /* 0x000fe200078e961a */
[----:B------:R-:W-:Y:S01]  /*08f0*/  IMAD.MOV.U32 R26, RZ, RZ, R8 ;  /* 0x000000ffff1a7224 */ /* 0x000fe200078e0008 */
[----:B------:R-:W-:-:S02]  /*0900*/  SHF.L.W.U32.HI R13, R4, 0xf, R4 ;  /* 0x0000000f040d7819 */ /* 0x000fc40000010e04 */
[--C-:B------:R-:W-:Y:S02]  /*0910*/  SHF.L.W.U32.HI R14, R4, 0xd, R4.reuse ;  /* 0x0000000d040e7819 */ /* 0x100fe40000010e04 */
[----:B------:R-:W-:Y:S02]  /*0920*/  SHF.R.U32.HI R15, RZ, 0xa, R4 ;  /* 0x0000000aff0f7819 */ /* 0x000fe40000011604 */
[----:B--2---:R-:W-:Y:S01]  /*0930*/  IADD3 R23, PT, PT, R7, R23, R12 ;  /* 0x0000001707177210 */ /* 0x004fe20007ffe00c */
[----:B------:R-:W-:Y:S01]  /*0940*/  VIADD R7, R25, 0x10 ;  /* 0x0000001019077836 */ /* 0x000fe20000000000 */
[----:B------:R-:W-:Y:S02]  /*0950*/  LOP3.LUT R13, R15, R13, R14, 0x96, !PT ;  /* 0x0000000d0f0d7212 */ /* 0x000fe400078e960e */
[C-C-:B-----5:R-:W-:Y:S02]  /*0960*/  SHF.L.W.U32.HI R14, R10.reuse, 0x19, R10.reuse ;  /* 0x000000190a0e7819 */ /* 0x160fe40000010e0a */
[----:B------:R-:W-:-:S02]  /*0970*/  SHF.L.W.U32.HI R15, R10, 0xe, R10 ;  /* 0x0000000e0a0f7819 */ /* 0x000fc40000010e0a */
[----:B------:R-:W-:Y:S02]  /*0980*/  SHF.R.U32.HI R10, RZ, 0x3, R10 ;  /* 0x00000003ff0a7819 */ /* 0x000fe4000001160a */
[----:B------:R-:W-:Y:S02]  /*0990*/  IADD3 R6, PT, PT, R6, R13, R11 ;  /* 0x0000000d06067210 */ /* 0x000fe40007ffe00b */
[----:B------:R-:W-:-:S03]  /*09a0*/  LOP3.LUT R10, R10, R14, R15, 0x96, !PT ;  /* 0x0000000e0a0a7212 */ /* 0x000fc600078e960f */
[----:B------:R-:W-:Y:S02]  /*09b0*/  IMAD.IADD R6, R9, 0x1, R6 ;  /* 0x0000000109067824 */ /* 0x000fe400078e0206 */
[----:B------:R-:W-:-:S03]  /*09c0*/  IMAD.IADD R10, R10, 0x1, R23 ;  /* 0x000000010a0a7824 */ /* 0x000fc600078e0217 */
[----:B------:R-:W-:Y:S04]  /*09d0*/  STL [R25+0x20], R6 ;  /* 0x0000200619007387 */ /* 0x000fe80000100800 */
[----:B------:R0:W-:Y:S02]  /*09e0*/  STL [R25+0x24], R10 ;  /* 0x0000240a19007387 */ /* 0x0001e40000100800 */
[----:B0-----:R-:W-:Y:S01]  /*09f0*/  IMAD.MOV.U32 R25, RZ, RZ, R7 ;  /* 0x000000ffff197224 */ /* 0x001fe200078e0007 */
[----:B------:R-:W-:Y:S06]  /*0a00*/  BRA.U UP0, `(.L_x_6) ;  /* 0xfffffffd00247547 */ /* 0x000fec000b83ffff */
[----:B------:R-:W-:Y:S01]  /*0a10*/  IMAD.MOV.U32 R11, RZ, RZ, R22 ;  /* 0x000000ffff0b7224 */ /* 0x000fe200078e0016 */
[----:B------:R-:W-:Y:S01]  /*0a20*/  UMOV UR5, URZ ;  /* 0x000000ff00057c82 */ /* 0x000fe20008000000 */
[----:B------:R-:W-:Y:S02]  /*0a30*/  IMAD.MOV.U32 R10, RZ, RZ, R21 ;  /* 0x000000ffff0a7224 */ /* 0x000fe400078e0015 */
[----:B------:R-:W-:Y:S02]  /*0a40*/  IMAD.MOV.U32 R14, RZ, RZ, R24 ;  /* 0x000000ffff0e7224 */ /* 0x000fe400078e0018 */
[----:B------:R-:W-:Y:S02]  /*0a50*/  IMAD.MOV.U32 R15, RZ, RZ, R16 ;  /* 0x000000ffff0f7224 */ /* 0x000fe400078e0010 */
[----:B------:R-:W-:Y:S02]  /*0a60*/  IMAD.MOV.U32 R12, RZ, RZ, R17 ;  /* 0x000000ffff0c7224 */ /* 0x000fe400078e0011 */
[----:B------:R-:W-:-:S02]  /*0a70*/  IMAD.MOV.U32 R13, RZ, RZ, R18 ;  /* 0x000000ffff0d7224 */ /* 0x000fc400078e0012 */
[----:B------:R-:W-:Y:S02]  /*0a80*/  IMAD.MOV.U32 R8, RZ, RZ, R19 ;  /* 0x000000ffff087224 */ /* 0x000fe400078e0013 */
[----:B------:R-:W-:-:S07]  /*0a90*/  IMAD.MOV.U32 R9, RZ, RZ, R20 ;  /* 0x000000ffff097224 */ /* 0x000fce00078e0014 */
.L_x_7:
[----:B------:R-:W-:-:S09]  /*0aa0*/  ULEA UR8, UR5, UR17, 0x2 ;  /* 0x0000001105087291 */ /* 0x000fd2000f8e10ff */
[----:B------:R-:W2:Y:S01]  /*0ab0*/  LDL.128 R4, [UR8] ;  /* 0x00000008ff047983 */ /* 0x000ea20008100c00 */
[----:B------:R-:W-:Y:S01]  /*0ac0*/  USHF.L.U32 UR8, UR5, 0x2, URZ ;  /* 0x0000000205087899 */ /* 0x000fe200080006ff */
[C-C-:B------:R-:W-:Y:S01]  /*0ad0*/  SHF.L.W.U32.HI R23, R8.reuse, 0x1a, R8.reuse ;  /* 0x0000001a08177819 */ /* 0x140fe20000010e08 */
[----:B------:R-:W-:Y:S01]  /*0ae0*/  UIADD3 UR5, UPT, UPT, UR5, 0x4, URZ ;  /* 0x0000000405057890 */ /* 0x000fe2000fffe0ff */
[C-C-:B------:R-:W-:Y:S02]  /*0af0*/  SHF.L.W.U32.HI R26, R8.reuse, 0x15, R8.reuse ;  /* 0x00000015081a7819 */ /* 0x140fe40000010e08 */
[----:B------:R-:W-:Y:S01]  /*0b00*/  SHF.L.W.U32.HI R25, R8, 0x7, R8 ;  /* 0x0000000708197819 */ /* 0x000fe20000010e08 */
[----:B------:R-:W-:-:S03]  /*0b10*/  UISETP.NE.AND UP0, UPT, UR5, 0x40, UPT ;  /* 0x000000400500788c */ /* 0x000fc6000bf05270 */
[----:B------:R-:W-:Y:S02]  /*0b20*/  LOP3.LUT R26, R25, R23, R26, 0x96, !PT ;  /* 0x00000017191a7212 */ /* 0x000fe400078e961a */
[----:B------:R-:W-:Y:S01]  /*0b30*/  LOP3.LUT R23, R8, R9, R10, 0xca, !PT ;  /* 0x0000000908177212 */ /* 0x000fe200078eca0a */
[----:B------:R-:W2:Y:S01]  /*0b40*/  LDCU.64 UR14, c[0x3][UR8+0x20] ;  /* 0x00c00400080e77ac */ /* 0x000ea20008000a00 */
[----:B------:R-:W-:Y:S02]  /*0b50*/  LOP3.LUT R25, R15, R12, R14, 0xe8, !PT ;  /* 0x0000000c0f197212 */ /* 0x000fe400078ee80e */
[----:B------:R-:W-:Y:S01]  /*0b60*/  IADD3 R23, PT, PT, R23, R11, R26 ;  /* 0x0000000b17177210 */ /* 0x000fe20007ffe01a */
[----:B------:R-:W0:Y:S01]  /*0b70*/  LDCU.64 UR8, c[0x3][UR8+0x28] ;  /* 0x00c00500080877ac */ /* 0x000e220008000a00 */
[C-C-:B------:R-:W-:Y:S02]  /*0b80*/  SHF.L.W.U32.HI R11, R14.reuse, 0x1e, R14.reuse ;  /* 0x0000001e0e0b7819 */ /* 0x140fe40000010e0e */
[----:B------:R-:W-:-:S02]  /*0b90*/  SHF.L.W.U32.HI R26, R14, 0x13, R14 ;  /* 0x000000130e1a7819 */ /* 0x000fc40000010e0e */
[----:B--2---:R-:W-:Y:S02]  /*0ba0*/  IADD3 R4, PT, PT, R4, UR14, R23 ;  /* 0x0000000e04047c10 */ /* 0x004fe4000fffe017 */
[----:B------:R-:W-:-:S04]  /*0bb0*/  SHF.L.W.U32.HI R23, R14, 0xa, R14 ;  /* 0x0000000a0e177819 */ /* 0x000fc80000010e0e */
[----:B------:R-:W-:Y:S01]  /*0bc0*/  LOP3.LUT R23, R23, R11, R26, 0x96, !PT ;  /* 0x0000000b17177212 */ /* 0x000fe200078e961a */
[----:B------:R-:W-:-:S03]  /*0bd0*/  IMAD.IADD R11, R4, 0x1, R13 ;  /* 0x00000001040b7824 */ /* 0x000fc600078e020d */
[----:B------:R-:W-:Y:S02]  /*0be0*/  IADD3 R13, PT, PT, R4, R23, R25 ;  /* 0x00000017040d7210 */ /* 0x000fe40007ffe019 */
[C-C-:B------:R-:W-:Y:S02]  /*0bf0*/  SHF.L.W.U32.HI R4, R11.reuse, 0x1a, R11.reuse ;  /* 0x0000001a0b047819 */ /* 0x140fe40000010e0b */
[C-C-:B------:R-:W-:Y:S02]  /*0c00*/  SHF.L.W.U32.HI R23, R11.reuse, 0x15, R11.reuse ;  /* 0x000000150b177819 */ /* 0x140fe40000010e0b */
[----:B------:R-:W-:-:S04]  /*0c10*/  SHF.L.W.U32.HI R25, R11, 0x7, R11 ;  /* 0x000000070b197819 */ /* 0x000fc80000010e0b */
[----:B------:R-:W-:Y:S02]  /*0c20*/  LOP3.LUT R23, R25, R4, R23, 0x96, !PT ;  /* 0x0000000419177212 */ /* 0x000fe400078e9617 */
[----:B------:R-:W-:Y:S02]  /*0c30*/  LOP3.LUT R4, R11, R8, R9, 0xca, !PT ;  /* 0x000000080b047212 */ /* 0x000fe400078eca09 */
[----:B------:R-:W-:Y:S02]  /*0c40*/  SHF.L.W.U32.HI R25, R13, 0x13, R13 ;  /* 0x000000130d197819 */ /* 0x000fe40000010e0d */
[----:B------:R-:W-:-:S04]  /*0c50*/  IADD3 R4, PT, PT, R4, R10, R23 ;  /* 0x0000000a04047210 */ /* 0x000fc80007ffe017 */
[----:B------:R-:W-:-:S05]  /*0c60*/  IADD3 R5, PT, PT, R5, UR15, R4 ;  /* 0x0000000f05057c10 */ /* 0x000fca000fffe004 */
[----:B------:R-:W-:-:S05]  /*0c70*/  IMAD.IADD R10, R5, 0x1, R12 ;  /* 0x00000001050a7824 */ /* 0x000fca00078e020c */
[C-C-:B------:R-:W-:Y:S02]  /*0c80*/  SHF.L.W.U32.HI R4, R10.reuse, 0x1a, R10.reuse ;  /* 0x0000001a0a047819 */ /* 0x140fe40000010e0a */
[C-C-:B------:R-:W-:Y:S02]  /*0c90*/  SHF.L.W.U32.HI R23, R10.reuse, 0x15, R10.reuse ;  /* 0x000000150a177819 */ /* 0x140fe40000010e0a */
[----:B------:R-:W-:-:S04]  /*0ca0*/  SHF.L.W.U32.HI R12, R10, 0x7, R10 ;  /* 0x000000070a0c7819 */ /* 0x000fc80000010e0a */
[----:B------:R-:W-:Y:S02]  /*0cb0*/  LOP3.LUT R4, R12, R4, R23, 0x96, !PT ;  /* 0x000000040c047212 */ /* 0x000fe400078e9617 */
[----:B------:R-:W-:-:S04]  /*0cc0*/  LOP3.LUT R12, R10, R11, R8, 0xca, !PT ;  /* 0x0000000b0a0c7212 */ /* 0x000fc800078eca08 */
[----:B------:R-:W-:-:S04]  /*0cd0*/  IADD3 R9, PT, PT, R12, R9, R4 ;  /* 0x000000090c097210 */ /* 0x000fc80007ffe004 */
[----:B0-----:R-:W-:-:S05]  /*0ce0*/  IADD3 R6, PT, PT, R6, UR8, R9 ;  /* 0x0000000806067c10 */ /* 0x001fca000fffe009 */
[----:B------:R-:W-:-:S05]  /*0cf0*/  IMAD.IADD R9, R6, 0x1, R15 ;  /* 0x0000000106097824 */ /* 0x000fca00078e020f */
[C-C-:B------:R-:W-:Y:S02]  /*0d00*/  SHF.L.W.U32.HI R23, R9.reuse, 0x1a, R9.reuse ;  /* 0x0000001a09177819 */ /* 0x140fe40000010e09 */
[C-C-:B------:R-:W-:Y:S02]  /*0d10*/  SHF.L.W.U32.HI R4, R9.reuse, 0x15, R9.reuse ;  /* 0x0000001509047819 */ /* 0x140fe40000010e09 */
[----:B------:R-:W-:-:S04]  /*0d20*/  SHF.L.W.U32.HI R12, R9, 0x7, R9 ;  /* 0x00000007090c7819 */ /* 0x000fc80000010e09 */
[----:B------:R-:W-:Y:S02]  /*0d30*/  LOP3.LUT R23, R12, R23, R4, 0x96, !PT ;  /* 0x000000170c177212 */ /* 0x000fe400078e9604 */
[C-C-:B------:R-:W-:Y:S02]  /*0d40*/  SHF.L.W.U32.HI R4, R13.reuse, 0x1e, R13.reuse ;  /* 0x0000001e0d047819 */ /* 0x140fe40000010e0d */
[----:B------:R-:W-:-:S04]  /*0d50*/  SHF.L.W.U32.HI R12, R13, 0xa, R13 ;  /* 0x0000000a0d0c7819 */ /* 0x000fc80000010e0d */
[----:B------:R-:W-:Y:S02]  /*0d60*/  LOP3.LUT R12, R12, R4, R25, 0x96, !PT ;  /* 0x000000040c0c7212 */ /* 0x000fe400078e9619 */
[----:B------:R-:W-:-:S04]  /*0d70*/  LOP3.LUT R4, R14, R15, R13, 0xe8, !PT ;  /* 0x0000000f0e047212 */ /* 0x000fc800078ee80d */
[----:B------:R-:W-:-:S04]  /*0d80*/  IADD3 R12, PT, PT, R5, R12, R4 ;  /* 0x0000000c050c7210 */ /* 0x000fc80007ffe004 */
[C-C-:B------:R-:W-:Y:S02]  /*0d90*/  SHF.L.W.U32.HI R4, R12.reuse, 0x1e, R12.reuse ;  /* 0x0000001e0c047819 */ /* 0x140fe40000010e0c */
[C-C-:B------:R-:W-:Y:S02]  /*0da0*/  SHF.L.W.U32.HI R5, R12.reuse, 0x13, R12.reuse ;  /* 0x000000130c057819 */ /* 0x140fe40000010e0c */
[----:B------:R-:W-:-:S04]  /*0db0*/  SHF.L.W.U32.HI R15, R12, 0xa, R12 ;  /* 0x0000000a0c0f7819 */ /* 0x000fc80000010e0c */
[----:B------:R-:W-:Y:S02]  /*0dc0*/  LOP3.LUT R15, R15, R4, R5, 0x96, !PT ;  /* 0x000000040f0f7212 */ /* 0x000fe400078e9605 */
[----:B------:R-:W-:-:S04]  /*0dd0*/  LOP3.LUT R4, R13, R14, R12, 0xe8, !PT ;  /* 0x0000000e0d047212 */ /* 0x000fc800078ee80c */
[----:B------:R-:W-:Y:S02]  /*0de0*/  IADD3 R15, PT, PT, R6, R15, R4 ;  /* 0x0000000f060f7210 */ /* 0x000fe40007ffe004 */
[----:B------:R-:W-:Y:S02]  /*0df0*/  LOP3.LUT R4, R9, R10, R11, 0xca, !PT ;  /* 0x0000000a09047212 */ /* 0x000fe400078eca0b */
[C---:B------:R-:W-:Y:S02]  /*0e00*/  SHF.L.W.U32.HI R5, R15.reuse, 0x1e, R15 ;  /* 0x0000001e0f057819 */ /* 0x040fe40000010e0f */
[----:B------:R-:W-:Y:S02]  /*0e10*/  IADD3 R4, PT, PT, R4, R8, R23 ;  /* 0x0000000804047210 */ /* 0x000fe40007ffe017 */
[C-C-:B------:R-:W-:Y:S02]  /*0e20*/  SHF.L.W.U32.HI R6, R15.reuse, 0x13, R15.reuse ;  /* 0x000000130f067819 */ /* 0x140fe40000010e0f */
[----:B------:R-:W-:-:S02]  /*0e30*/  SHF.L.W.U32.HI R8, R15, 0xa, R15 ;  /* 0x0000000a0f087819 */ /* 0x000fc40000010e0f */
[----:B------:R-:W-:Y:S02]  /*0e40*/  IADD3 R7, PT, PT, R7, UR9, R4 ;  /* 0x0000000907077c10 */ /* 0x000fe4000fffe004 */
[----:B------:R-:W-:Y:S02]  /*0e50*/  LOP3.LUT R6, R8, R5, R6, 0x96, !PT ;  /* 0x0000000508067212 */ /* 0x000fe400078e9606 */
[----:B------:R-:W-:Y:S01]  /*0e60*/  LOP3.LUT R4, R12, R13, R15, 0xe8, !PT ;  /* 0x0000000d0c047212 */ /* 0x000fe200078ee80f */
[----:B------:R-:W-:-:S03]  /*0e70*/  IMAD.IADD R8, R7, 0x1, R14 ;  /* 0x0000000107087824 */ /* 0x000fc600078e020e */
[----:B------:R-:W-:Y:S01]  /*0e80*/  IADD3 R14, PT, PT, R7, R6, R4 ;  /* 0x00000006070e7210 */ /* 0x000fe20007ffe004 */
[----:B------:R-:W-:Y:S06]  /*0e90*/  BRA.U UP0, `(.L_x_7) ;  /* 0xfffffffd00007547 */ /* 0x000fec000b83ffff */
[----:B------:R-:W-:Y:S01]  /*0ea0*/  IMAD.IADD R4, R14, 0x1, R24 ;  /* 0x000000010e047824 */ /* 0x000fe200078e0218 */
[----:B------:R-:W-:Y:S01]  /*0eb0*/  UMOV UR5, 0x10 ;  /* 0x0000001000057882 */ /* 0x000fe20000000000 */
[----:B------:R-:W-:Y:S01]  /*0ec0*/  IMAD.IADD R5, R16, 0x1, R15 ;  /* 0x0000000110057824 */ /* 0x000fe200078e020f */
[----:B------:R-:W-:Y:S01]  /*0ed0*/  CS2R R14, SRZ ;  /* 0x00000000000e7805 */ /* 0x000fe2000001ff00 */
[----:B------:R-:W-:Y:S01]  /*0ee0*/  IMAD.IADD R6, R12, 0x1, R17 ;  /* 0x000000010c067824 */ /* 0x000fe200078e0211 */
[----:B------:R-:W-:Y:S01]  /*0ef0*/  CS2R R16, SRZ ;  /* 0x0000000000107805 */ /* 0x000fe2000001ff00 */
[----:B------:R-:W-:Y:S02]  /*0f00*/  IMAD.IADD R7, R13, 0x1, R18 ;  /* 0x000000010d077824 */ /* 0x000fe400078e0212 */
[----:B------:R-:W-:Y:S02]  /*0f10*/  IMAD.IADD R8, R8, 0x1, R19 ;  /* 0x0000000108087824 */ /* 0x000fe400078e0213 */
[----:B------:R-:W-:Y:S01]  /*0f20*/  IMAD.IADD R9, R20, 0x1, R9 ;  /* 0x0000000114097824 */ /* 0x000fe200078e0209 */
[----:B------:R0:W-:Y:S01]  /*0f30*/  STL.128 [R1+0x100], R4 ;  /* 0x0001000401007387 */ /* 0x0001e20000100c00 */
[----:B------:R-:W-:-:S02]  /*0f40*/  IMAD.IADD R10, R10, 0x1, R21 ;  /* 0x000000010a0a7824 */ /* 0x000fc400078e0215 */
[----:B------:R-:W-:Y:S01]  /*0f50*/  IMAD.IADD R11, R11, 0x1, R22 ;  /* 0x000000010b0b7824 */ /* 0x000fe200078e0216 */
[----:B------:R0:W-:Y:S01]  /*0f60*/  STL.128 [R1], R4 ;  /* 0x0000000401007387 */ /* 0x0001e20000100c00 */
[----:B------:R-:W-:Y:S02]  /*0f70*/  IMAD.MOV.U32 R12, RZ, RZ, -0x80000000 ;  /* 0x80000000ff0c7424 */ /* 0x000fe400078e00ff */
[----:B------:R-:W-:Y:S01]  /*0f80*/  IMAD.MOV.U32 R13, RZ, RZ, RZ ;  /* 0x000000ffff0d7224 */ /* 0x000fe200078e00ff */
[----:B------:R0:W-:Y:S01]  /*0f90*/  STL.128 [R1+0x110], R8 ;  /* 0x0001100801007387 */ /* 0x0001e20000100c00 */
[----:B------:R-:W-:Y:S02]  /*0fa0*/  IMAD.MOV.U32 R19, RZ, RZ, 0x100 ;  /* 0x00000100ff137424 */ /* 0x000fe400078e00ff */
[----:B------:R-:W-:Y:S01]  /*0fb0*/  IMAD.MOV.U32 R18, RZ, RZ, RZ ;  /* 0x000000ffff127224 */ /* 0x000fe200078e00ff */
[----:B------:R0:W-:Y:S04]  /*0fc0*/  STL.128 [R1+0x10], R8 ;  /* 0x0000100801007387 */ /* 0x0001e80000100c00 */
[----:B------:R0:W-:Y:S04]  /*0fd0*/  STL.128 [R1+0x20], R12 ;  /* 0x0000200c01007387 */ /* 0x0001e80000100c00 */
[----:B------:R0:W-:Y:S02]  /*0fe0*/  STL.128 [R1+0x30], R16 ;  /* 0x0000301001007387 */ /* 0x0001e40000100c00 */
.L_x_8:
[----:B------:R-:W-:-:S09]  /*0ff0*/  ULEA UR8, UR5, UR17, 0x2 ;  /* 0x0000001105087291 */ /* 0x000fd2000f8e10ff */
[----:B01----:R-:W2:Y:S04]  /*1000*/  LDL.64 R8, [UR8+-0x8] ;  /* 0xfffff808ff087983 */ /* 0x003ea80008100a00 */
[----:B------:R-:W3:Y:S04]  /*1010*/  LDL.128 R4, [UR8+-0x40] ;  /* 0xffffc008ff047983 */ /* 0x000ee80008100c00 */
[----:B------:R-:W4:Y:S04]  /*1020*/  LDL R15, [UR8+-0x1c] ;  /* 0xffffe408ff0f7983 */ /* 0x000f280008100800 */
[----:B------:R-:W5:Y:S04]  /*1030*/  LDL R14, [UR8+-0x18] ;  /* 0xffffe808ff0e7983 */ /* 0x000f680008100800 */
[----:B------:R-:W5:Y:S04]  /*1040*/  LDL R10, [UR8+-0x30] ;  /* 0xffffd008ff0a7983 */ /* 0x000f680008100800 */
[----:B------:R-:W5:Y:S04]  /*1050*/  LDL R11, [UR8+-0x14] ;  /* 0xffffec08ff0b7983 */ /* 0x000f680008100800 */
[----:B------:R-:W5:Y:S01]  /*1060*/  LDL R12, [UR8+-0x10] ;  /* 0xfffff008ff0c7983 */ /* 0x000f620008100800 */
[----:B------:R-:W-:-:S04]  /*1070*/  UIADD3 UR5, UPT, UPT, UR5, 0x4, URZ ;  /* 0x0000000405057890 */ /* 0x000fc8000fffe0ff */
[----:B------:R-:W-:Y:S01]  /*1080*/  UISETP.NE.AND UP0, UPT, UR5, 0x40, UPT ;  /* 0x000000400500788c */ /* 0x000fe2000bf05270 */
[C-C-:B--2---:R-:W-:Y:S02]  /*1090*/  SHF.L.W.U32.HI R13, R8.reuse, 0xf, R8.reuse ;  /* 0x0000000f080d7819 */ /* 0x144fe40000010e08 */
[--C-:B------:R-:W-:Y:S02]  /*10a0*/  SHF.L.W.U32.HI R16, R8, 0xd, R8.reuse ;  /* 0x0000000d08107819 */ /* 0x100fe40000010e08 */
[----:B------:R-:W-:Y:S02]  /*10b0*/  SHF.R.U32.HI R8, RZ, 0xa, R8 ;  /* 0x0000000aff087819 */ /* 0x000fe40000011608 */
[C-C-:B---3--:R-:W-:Y:S02]  /*10c0*/  SHF.L.W.U32.HI R17, R5.reuse, 0x19, R5.reuse ;  /* 0x0000001905117819 */ /* 0x148fe40000010e05 */
[----:B------:R-:W-:Y:S02]  /*10d0*/  LOP3.LUT R13, R8, R13, R16, 0x96, !PT ;  /* 0x0000000d080d7212 */ /* 0x000fe400078e9610 */
[----:B------:R-:W-:-:S02]  /*10e0*/  SHF.L.W.U32.HI R18, R5, 0xe, R5 ;  /* 0x0000000e05127819 */ /* 0x000fc40000010e05 */
[----:B----4-:R-:W-:Y:S02]  /*10f0*/  IADD3 R4, PT, PT, R4, R13, R15 ;  /* 0x0000000d04047210 */ /* 0x010fe40007ffe00f */
[----:B------:R-:W-:Y:S02]  /*1100*/  SHF.R.U32.HI R19, RZ, 0x3, R5 ;  /* 0x00000003ff137819 */ /* 0x000fe40000011605 */
[C-C-:B------:R-:W-:Y:S02]  /*1110*/  SHF.L.W.U32.HI R8, R9.reuse, 0xf, R9.reuse ;  /* 0x0000000f09087819 */ /* 0x140fe40000010e09 */
[--C-:B------:R-:W-:Y:S02]  /*1120*/  SHF.L.W.U32.HI R13, R9, 0xd, R9.reuse ;  /* 0x0000000d090d7819 */ /* 0x100fe40000010e09 */
[----:B------:R-:W-:Y:S02]  /*1130*/  SHF.R.U32.HI R9, RZ, 0xa, R9 ;  /* 0x0000000aff097819 */ /* 0x000fe40000011609 */
[----:B------:R-:W-:-:S02]  /*1140*/  LOP3.LUT R17, R19, R17, R18, 0x96, !PT ;  /* 0x0000001113117212 */ /* 0x000fc400078e9612 */
[C-C-:B------:R-:W-:Y:S02]  /*1150*/  SHF.L.W.U32.HI R15, R6.reuse, 0x19, R6.reuse ;  /* 0x00000019060f7819 */ /* 0x140fe40000010e06 */
[----:B------:R-:W-:Y:S01]  /*1160*/  SHF.L.W.U32.HI R16, R6, 0xe, R6 ;  /* 0x0000000e06107819 */ /* 0x000fe20000010e06 */
[----:B------:R-:W-:Y:S01]  /*1170*/  IMAD.IADD R4, R17, 0x1, R4 ;  /* 0x0000000111047824 */ /* 0x000fe200078e0204 */
[----:B------:R-:W-:Y:S02]  /*1180*/  SHF.R.U32.HI R18, RZ, 0x3, R6 ;  /* 0x00000003ff127819 */ /* 0x000fe40000011606 */
[----:B------:R-:W-:Y:S02]  /*1190*/  LOP3.LUT R8, R9, R8, R13, 0x96, !PT ;  /* 0x0000000809087212 */ /* 0x000fe400078e960d */
[----:B------:R-:W-:Y:S02]  /*11a0*/  LOP3.LUT R15, R18, R15, R16, 0x96, !PT ;  /* 0x0000000f120f7212 */ /* 0x000fe400078e9610 */
[----:B-----5:R-:W-:-:S02]  /*11b0*/  IADD3 R8, PT, PT, R5, R8, R14 ;  /* 0x0000000805087210 */ /* 0x020fc40007ffe00e */
[C-C-:B------:R-:W-:Y:S02]  /*11c0*/  SHF.L.W.U32.HI R9, R4.reuse, 0xf, R4.reuse ;  /* 0x0000000f04097819 */ /* 0x140fe40000010e04 */
[----:B------:R-:W-:Y:S01]  /*11d0*/  SHF.L.W.U32.HI R16, R4, 0xd, R4 ;  /* 0x0000000d04107819 */ /* 0x000fe20000010e04 */
[----:B------:R-:W-:Y:S01]  /*11e0*/  IMAD.IADD R5, R15, 0x1, R8 ;  /* 0x000000010f057824 */ /* 0x000fe200078e0208 */
[----:B------:R-:W-:Y:S02]  /*11f0*/  SHF.R.U32.HI R13, RZ, 0xa, R4 ;  /* 0x0000000aff0d7819 */ /* 0x000fe40000011604 */
[----:B------:R-:W-:Y:S02]  /*1200*/  SHF.L.W.U32.HI R18, R10, 0x19, R10 ;  /* 0x000000190a127819 */ /* 0x000fe40000010e0a */
[----:B------:R-:W-:Y:S01]  /*1210*/  LOP3.LUT R9, R13, R9, R16, 0x96, !PT ;  /* 0x000000090d097212 */ /* 0x000fe200078e9610 */
[----:B------:R1:W-:Y:S01]  /*1220*/  STL.64 [UR8], R4 ;  /* 0x00000004ff007987 */ /* 0x0003e20008100a08 */
[----:B------:R-:W-:-:S02]  /*1230*/  SHF.L.W.U32.HI R15, R5, 0xf, R5 ;  /* 0x0000000f050f7819 */ /* 0x000fc40000010e05 */
[--C-:B------:R-:W-:Y:S02]  /*1240*/  SHF.L.W.U32.HI R16, R5, 0xd, R5.reuse ;  /* 0x0000000d05107819 */ /* 0x100fe40000010e05 */
[----:B------:R-:W-:Y:S02]  /*1250*/  SHF.R.U32.HI R17, RZ, 0xa, R5 ;  /* 0x0000000aff117819 */ /* 0x000fe40000011605 */
[----:B------:R-:W-:Y:S02]  /*1260*/  SHF.L.W.U32.HI R19, R10, 0xe, R10 ;  /* 0x0000000e0a137819 */ /* 0x000fe40000010e0a */
[C-C-:B------:R-:W-:Y:S02]  /*1270*/  SHF.L.W.U32.HI R8, R7.reuse, 0x19, R7.reuse ;  /* 0x0000001907087819 */ /* 0x140fe40000010e07 */
[--C-:B------:R-:W-:Y:S02]  /*1280*/  SHF.L.W.U32.HI R13, R7, 0xe, R7.reuse ;  /* 0x0000000e070d7819 */ /* 0x100fe40000010e07 */
[----:B------:R-:W-:-:S02]  /*1290*/  SHF.R.U32.HI R14, RZ, 0x3, R7 ;  /* 0x00000003ff0e7819 */ /* 0x000fc40000011607 */
[----:B------:R-:W-:Y:S02]  /*12a0*/  SHF.R.U32.HI R10, RZ, 0x3, R10 ;  /* 0x00000003ff0a7819 */ /* 0x000fe4000001160a */
[----:B------:R-:W-:Y:S02]  /*12b0*/  LOP3.LUT R15, R17, R15, R16, 0x96, !PT ;  /* 0x0000000f110f7212 */ /* 0x000fe400078e9610 */
[----:B------:R-:W-:Y:S02]  /*12c0*/  LOP3.LUT R8, R14, R8, R13, 0x96, !PT ;  /* 0x000000080e087212 */ /* 0x000fe400078e960d */
[----:B------:R-:W-:Y:S02]  /*12d0*/  IADD3 R9, PT, PT, R6, R9, R11 ;  /* 0x0000000906097210 */ /* 0x000fe40007ffe00b */
[----:B------:R-:W-:Y:S02]  /*12e0*/  LOP3.LUT R10, R10, R18, R19, 0x96, !PT ;  /* 0x000000120a0a7212 */ /* 0x000fe400078e9613 */
[----:B------:R-:W-:Y:S01]  /*12f0*/  IADD3 R15, PT, PT, R7, R15, R12 ;  /* 0x0000000f070f7210 */ /* 0x000fe20007ffe00c */
[----:B------:R-:W-:-:S04]  /*1300*/  IMAD.IADD R8, R8, 0x1, R9 ;  /* 0x0000000108087824 */ /* 0x000fc800078e0209 */
[----:B------:R-:W-:Y:S01]  /*1310*/  IMAD.IADD R10, R10, 0x1, R15 ;  /* 0x000000010a0a7824 */ /* 0x000fe200078e020f */
[----:B------:R1:W-:Y:S04]  /*1320*/  STL [UR8+0x8], R8 ;  /* 0x00000808ff007987 */ /* 0x0003e80008100808 */
[----:B------:R1:W-:Y:S01]  /*1330*/  STL [UR8+0xc], R10 ;  /* 0x00000c0aff007987 */ /* 0x0003e20008100808 */
[----:B------:R-:W-:Y:S05]  /*1340*/  BRA.U UP0, `(.L_x_8) ;  /* 0xfffffffd00287547 */ /* 0x000fea000b83ffff */
[----:B------:R-:W0:Y:S01]  /*1350*/  LDCU.64 UR8, c[0x3][0x18] ;  /* 0x00c00300ff0877ac */ /* 0x000e220008000a00 */
[----:B------:R-:W2:Y:S01]  /*1360*/  LDCU.64 UR14, c[0x3][URZ] ;  /* 0x00c00000ff0e77ac */ /* 0x000ea20008000a00 */
[----:B------:R-:W3:Y:S01]  /*1370*/  LDCU.64 UR18, c[0x3][0x8] ;  /* 0x00c00100ff1277ac */ /* 0x000ee20008000a00 */
[----:B------:R-:W4:Y:S01]  /*1380*/  LDCU.64 UR20, c[0x3][0x10] ;  /* 0x00c00200ff1477ac */ /* 0x000f220008000a00 */
[----:B------:R-:W-:Y:S01]  /*1390*/  UMOV UR5, URZ ;  /* 0x000000ff00057c82 */ /* 0x000fe20008000000 */
[----:B0-----:R-:W-:Y:S02]  /*13a0*/  IMAD.U32 R11, RZ, RZ, UR9 ;  /* 0x00000009ff0b7e24 */ /* 0x001fe4000f8e00ff */
[----:B-1----:R-:W-:Y:S02]  /*13b0*/  IMAD.U32 R10, RZ, RZ, UR8 ;  /* 0x00000008ff0a7e24 */ /* 0x002fe4000f8e00ff */
[----:B--2---:R-:W-:Y:S02]  /*13c0*/  IMAD.U32 R14, RZ, RZ, UR14 ;  /* 0x0000000eff0e7e24 */ /* 0x004fe4000f8e00ff */
[----:B------:R-:W-:-:S02]  /*13d0*/  IMAD.U32 R13, RZ, RZ, UR15 ;  /* 0x0000000fff0d7e24 */ /* 0x000fc4000f8e00ff */
[----:B---3--:R-:W-:Y:S02]  /*13e0*/  IMAD.U32 R12, RZ, RZ, UR18 ;  /* 0x00000012ff0c7e24 */ /* 0x008fe4000f8e00ff */
[----:B------:R-:W-:Y:S02]  /*13f0*/  IMAD.U32 R15, RZ, RZ, UR19 ;  /* 0x00000013ff0f7e24 */ /* 0x000fe4000f8e00ff */
[----:B----4-:R-:W-:Y:S02]  /*1400*/  IMAD.U32 R8, RZ, RZ, UR20 ;  /* 0x00000014ff087e24 */ /* 0x010fe4000f8e00ff */
[----:B------:R-:W-:-:S07]  /*1410*/  IMAD.U32 R9, RZ, RZ, UR21 ;  /* 0x00000015ff097e24 */ /* 0x000fce000f8e00ff */
.L_x_9:
        /* <DEDUP_REMOVED lines=10> */
[----:B------:R-:W2:Y:S03]  /*14c0*/  LDCU.64 UR14, c[0x3][UR8+0x20] ;  /* 0x00c00400080e77ac */ /* 0x000ea60008000a00 */
[----:B------:R-:W-:Y:S01]  /*14d0*/  IADD3 R17, PT, PT, R17, R11, R16 ;  /* 0x0000000b11117210 */ /* 0x000fe20007ffe010 */
[----:B------:R-:W0:Y:S03]  /*14e0*/  LDCU.64 UR8, c[0x3][UR8+0x28] ;  /* 0x00c00500080877ac */ /* 0x000e260008000a00 */
[----:B--2---:R-:W-:-:S05]  /*14f0*/  IADD3 R4, PT, PT, R4, UR14, R17 ;  /* 0x0000000e04047c10 */ /* 0x004fca000fffe011 */
[----:B------:R-:W-:Y:S01]  /*1500*/  IMAD.IADD R11, R4, 0x1, R15 ;  /* 0x00000001040b7824 */ /* 0x000fe200078e020f */
[----:B------:R-:W-:-:S04]  /*1510*/  SHF.L.W.U32.HI R15, R14, 0x1e, R14 ;  /* 0x0000001e0e0f7819 */ /* 0x000fc80000010e0e */
[C-C-:B------:R-:W-:Y:S02]  /*1520*/  SHF.L.W.U32.HI R16, R11.reuse, 0x1a, R11.reuse ;  /* 0x0000001a0b107819 */ /* 0x140fe40000010e0b */
[C-C-:B------:R-:W-:Y:S02]  /*1530*/  SHF.L.W.U32.HI R17, R11.reuse, 0x15, R11.reuse ;  /* 0x000000150b117819 */ /* 0x140fe40000010e0b */
[C---:B------:R-:W-:Y:S02]  /*1540*/  SHF.L.W.U32.HI R18, R11.reuse, 0x7, R11 ;  /* 0x000000070b127819 */ /* 0x040fe40000010e0b */
[----:B------:R-:W-:Y:S02]  /*1550*/  LOP3.LUT R20, R11, R8, R9, 0xca, !PT ;  /* 0x000000080b147212 */ /* 0x000fe400078eca09 */
[----:B------:R-:W-:Y:S02]  /*1560*/  LOP3.LUT R19, R18, R16, R17, 0x96, !PT ;  /* 0x0000001012137212 */ /* 0x000fe400078e9611 */
[----:B------:R-:W-:-:S02]  /*1570*/  SHF.L.W.U32.HI R16, R14, 0x13, R14 ;  /* 0x000000130e107819 */ /* 0x000fc40000010e0e */
[--C-:B------:R-:W-:Y:S02]  /*1580*/  SHF.L.W.U32.HI R17, R14, 0xa, R14.reuse ;  /* 0x0000000a0e117819 */ /* 0x100fe40000010e0e */
[----:B------:R-:W-:Y:S02]  /*1590*/  IADD3 R20, PT, PT, R20, R10, R19 ;  /* 0x0000000a14147210 */ /* 0x000fe40007ffe013 */
[----:B------:R-:W-:Y:S02]  /*15a0*/  LOP3.LUT R10, R13, R12, R14, 0xe8, !PT ;  /* 0x0000000c0d0a7212 */ /* 0x000fe400078ee80e */
[----:B------:R-:W-:Y:S02]  /*15b0*/  LOP3.LUT R15, R17, R15, R16, 0x96, !PT ;  /* 0x0000000f110f7212 */ /* 0x000fe400078e9610 */
[----:B------:R-:W-:Y:S02]  /*15c0*/  IADD3 R5, PT, PT, R5, UR15, R20 ;  /* 0x0000000f05057c10 */ /* 0x000fe4000fffe014 */
[----:B------:R-:W-:-:S03]  /*15d0*/  IADD3 R15, PT, PT, R4, R15, R10 ;  /* 0x0000000f040f7210 */ /* 0x000fc60007ffe00a */
[----:B------:R-:W-:Y:S01]  /*15e0*/  IMAD.IADD R10, R5, 0x1, R12 ;  /* 0x00000001050a7824 */ /* 0x000fe200078e020c */
[C-C-:B------:R-:W-:Y:S02]  /*15f0*/  SHF.L.W.U32.HI R4, R15.reuse, 0x1e, R15.reuse ;  /* 0x0000001e0f047819 */ /* 0x140fe40000010e0f */
[C-C-:B------:R-:W-:Y:S02]  /*1600*/  SHF.L.W.U32.HI R17, R15.reuse, 0x13, R15.reuse ;  /* 0x000000130f117819 */ /* 0x140fe40000010e0f */
[----:B------:R-:W-:Y:S02]  /*1610*/  SHF.L.W.U32.HI R12, R15, 0xa, R15 ;  /* 0x0000000a0f0c7819 */ /* 0x000fe40000010e0f */
[C-C-:B------:R-:W-:Y:S02]  /*1620*/  SHF.L.W.U32.HI R16, R10.reuse, 0x1a, R10.reuse ;  /* 0x0000001a0a107819 */ /* 0x140fe40000010e0a */
[C-C-:B------:R-:W-:Y:S02]  /*1630*/  SHF.L.W.U32.HI R19, R10.reuse, 0x15, R10.reuse ;  /* 0x000000150a137819 */ /* 0x140fe40000010e0a */
[----:B------:R-:W-:-:S02]  /*1640*/  SHF.L.W.U32.HI R18, R10, 0x7, R10 ;  /* 0x000000070a127819 */ /* 0x000fc40000010e0a */
[----:B------:R-:W-:Y:S02]  /*1650*/  LOP3.LUT R12, R12, R4, R17, 0x96, !PT ;  /* 0x000000040c0c7212 */ /* 0x000fe400078e9611 */
[----:B------:R-:W-:Y:S02]  /*1660*/  LOP3.LUT R16, R18, R16, R19, 0x96, !PT ;  /* 0x0000001012107212 */ /* 0x000fe400078e9613 */
[----:B------:R-:W-:Y:S02]  /*1670*/  LOP3.LUT R17, R10, R11, R8, 0xca, !PT ;  /* 0x0000000b0a117212 */ /* 0x000fe400078eca08 */
[----:B------:R-:W-:Y:S02]  /*1680*/  LOP3.LUT R4, R14, R13, R15, 0xe8, !PT ;  /* 0x0000000d0e047212 */ /* 0x000fe400078ee80f */
[----:B------:R-:W-:Y:S02]  /*1690*/  IADD3 R17, PT, PT, R17, R9, R16 ;  /* 0x0000000911117210 */ /* 0x000fe40007ffe010 */
[----:B------:R-:W-:-:S02]  /*16a0*/  IADD3 R12, PT, PT, R5, R12, R4 ;  /* 0x0000000c050c7210 */ /* 0x000fc40007ffe004 */
[----:B0-----:R-:W-:Y:S02]  /*16b0*/  IADD3 R6, PT, PT, R6, UR8, R17 ;  /* 0x0000000806067c10 */ /* 0x001fe4000fffe011 */
[C-C-:B------:R-:W-:Y:S02]  /*16c0*/  SHF.L.W.U32.HI R4, R12.reuse, 0x1e, R12.reuse ;  /* 0x0000001e0c047819 */ /* 0x140fe40000010e0c */
[--C-:B------:R-:W-:Y:S01]  /*16d0*/  SHF.L.W.U32.HI R5, R12, 0x13, R12.reuse ;  /* 0x000000130c057819 */ /* 0x100fe20000010e0c */
[----:B------:R-:W-:Y:S01]  /*16e0*/  IMAD.IADD R9, R6, 0x1, R13 ;  /* 0x0000000106097824 */ /* 0x000fe200078e020d */
[--C-:B------:R-:W-:Y:S02]  /*16f0*/  SHF.L.W.U32.HI R16, R12, 0xa, R12.reuse ;  /* 0x0000000a0c107819 */ /* 0x100fe40000010e0c */
[----:B------:R-:W-:Y:S02]  /*1700*/  LOP3.LUT R13, R15, R14, R12, 0xe8, !PT ;  /* 0x0000000e0f0d7212 */ /* 0x000fe400078ee80c */
[----:B------:R-:W-:-:S02]  /*1710*/  LOP3.LUT R5, R16, R4, R5, 0x96, !PT ;  /* 0x0000000410057212 */ /* 0x000fc400078e9605 */
[C-C-:B------:R-:W-:Y:S02]  /*1720*/  SHF.L.W.U32.HI R4, R9.reuse, 0x1a, R9.reuse ;  /* 0x0000001a09047819 */ /* 0x140fe40000010e09 */
[C-C-:B------:R-:W-:Y:S02]  /*1730*/  SHF.L.W.U32.HI R17, R9.reuse, 0x15, R9.reuse ;  /* 0x0000001509117819 */ /* 0x140fe40000010e09 */
[C---:B------:R-:W-:Y:S02]  /*1740*/  SHF.L.W.U32.HI R16, R9.reuse, 0x7, R9 ;  /* 0x0000000709107819 */ /* 0x040fe40000010e09 */
[----:B------:R-:W-:Y:S02]  /*1750*/  IADD3 R13, PT, PT, R6, R5, R13 ;  /* 0x00000005060d7210 */ /* 0x000fe40007ffe00d */
[----:B------:R-:W-:Y:S02]  /*1760*/  LOP3.LUT R17, R16, R4, R17, 0x96, !PT ;  /* 0x0000000410117212 */ /* 0x000fe400078e9611 */
[----:B------:R-:W-:-:S02]  /*1770*/  LOP3.LUT R4, R9, R10, R11, 0xca, !PT ;  /* 0x0000000a09047212 */ /* 0x000fc400078eca0b */
[C---:B------:R-:W-:Y:S02]  /*1780*/  SHF.L.W.U32.HI R5, R13.reuse, 0x1e, R13 ;  /* 0x0000001e0d057819 */ /* 0x040fe40000010e0d */
[----:B------:R-:W-:Y:S02]  /*1790*/  IADD3 R4, PT, PT, R4, R8, R17 ;  /* 0x0000000804047210 */ /* 0x000fe40007ffe011 */
[C-C-:B------:R-:W-:Y:S02]  /*17a0*/  SHF.L.W.U32.HI R6, R13.reuse, 0x13, R13.reuse ;  /* 0x000000130d067819 */ /* 0x140fe40000010e0d */
[----:B------:R-:W-:Y:S02]  /*17b0*/  SHF.L.W.U32.HI R16, R13, 0xa, R13 ;  /* 0x0000000a0d107819 */ /* 0x000fe40000010e0d */
[----:B------:R-:W-:Y:S02]  /*17c0*/  IADD3 R7, PT, PT, R7, UR9, R4 ;  /* 0x0000000907077c10 */ /* 0x000fe4000fffe004 */
[----:B------:R-:W-:-:S02]  /*17d0*/  LOP3.LUT R6, R16, R5, R6, 0x96, !PT ;  /* 0x0000000510067212 */ /* 0x000fc400078e9606 */
[----:B------:R-:W-:Y:S01]  /*17e0*/  LOP3.LUT R4, R12, R15, R13, 0xe8, !PT ;  /* 0x0000000f0c047212 */ /* 0x000fe200078ee80d */
[----:B------:R-:W-:-:S03]  /*17f0*/  IMAD.IADD R8, R7, 0x1, R14 ;  /* 0x0000000107087824 */ /* 0x000fc600078e020e */
[----:B------:R-:W-:Y:S01]  /*1800*/  IADD3 R14, PT, PT, R7, R6, R4 ;  /* 0x00000006070e7210 */ /* 0x000fe20007ffe004 */
[----:B------:R-:W-:Y:S06]  /*1810*/  BRA.U UP0, `(.L_x_9) ;  /* 0xfffffffd00007547 */ /* 0x000fec000b83ffff */
[----:B------:R-:W0:Y:S01]  /*1820*/  LDCU.128 UR20, c[0x3][URZ] ;  /* 0x00c00000ff1477ac */ /* 0x000e220008000c00 */
[----:B------:R-:W1:Y:S01]  /*1830*/  LDCU.128 UR24, c[0x3][0x10] ;  /* 0x00c00200ff1877ac */ /* 0x000e620008000c00 */
[----:B------:R-:W-:Y:S01]  /*1840*/  ULEA UR5, UR6, UR16, 0x2 ;  /* 0x0000001006057291 */ /* 0x000fe2000f8e10ff */
[----:B0-----:R-:W-:Y:S02]  /*1850*/  VIADD R4, R14, UR20 ;  /* 0x000000140e047c36 */ /* 0x001fe40008000000 */
[----:B------:R-:W-:Y:S02]  /*1860*/  VIADD R5, R13, UR21 ;  /* 0x000000150d057c36 */ /* 0x000fe40008000000 */
[----:B------:R-:W-:Y:S02]  /*1870*/  VIADD R6, R12, UR22 ;  /* 0x000000160c067c36 */ /* 0x000fe40008000000 */
[----:B------:R-:W-:Y:S02]  /*1880*/  VIADD R7, R15, UR23 ;  /* 0x000000170f077c36 */ /* 0x000fe40008000000 */
[----:B-1----:R-:W-:-:S02]  /*1890*/  VIADD R8, R8, UR24 ;  /* 0x0000001808087c36 */ /* 0x002fc40008000000 */
[----:B------:R-:W-:Y:S01]  /*18a0*/  VIADD R9, R9, UR25 ;  /* 0x0000001909097c36 */ /* 0x000fe20008000000 */
[----:B------:R0:W-:Y:S01]  /*18b0*/  STL.128 [R1+0x100], R4 ;  /* 0x0001000401007387 */ /* 0x0001e20000100c00 */
[----:B------:R-:W-:Y:S02]  /*18c0*/  VIADD R10, R10, UR26 ;  /* 0x0000001a0a0a7c36 */ /* 0x000fe40008000000 */
[----:B------:R-:W-:-:S05]  /*18d0*/  VIADD R11, R11, UR27 ;  /* 0x0000001b0b0b7c36 */ /* 0x000fca0008000000 */
[----:B------:R0:W-:Y:S04]  /*18e0*/  STL.128 [R1+0x110], R8 ;  /* 0x0001100801007387 */ /* 0x0001e80000100c00 */
[----:B------:R-:W2:Y:S01]  /*18f0*/  LDL R12, [UR5] ;  /* 0x00000005ff0c7983 */ /* 0x000ea20008100800 */
[----:B------:R-:W-:Y:S01]  /*1900*/  UISETP.GT.AND UP0, UPT, UR6, 0x6, UPT ;  /* 0x000000060600788c */ /* 0x000fe2000bf04270 */
[----:B--2---:R-:W-:-:S08]  /*1910*/  LOP3.LUT R12, R12, R3, RZ, 0xc0, !PT ;  /* 0x000000030c0c7212 */ /* 0x004fd000078ec0ff */
[----:B0-----:R-:W-:Y:S05]  /*1920*/  BRA.U UP0, `(.L_x_10) ;  /* 0x00000005005c7547 */ /* 0x001fea000b800000 */
[----:B------:R-:W-:Y:S02]  /*1930*/  UIADD3 UR5, UPT, UPT, UR6, 0x8, URZ ;  /* 0x0000000806057890 */ /* 0x000fe4000fffe0ff */
[----:B------:R-:W-:Y:S02]  /*1940*/  UMOV UR8, UR6 ;  /* 0x0000000600087c82 */ /* 0x000fe40008000000 */
[----:B------:R-:W-:-:S09]  /*1950*/  UISETP.GE.U32.AND UP0, UPT, UR5, 0xf, UPT ;  /* 0x0000000f0500788c */ /* 0x000fd2000bf06070 */
[----:B------:R-:W-:Y:S05]  /*1960*/  BRA.U !UP0, `(.L_x_11) ;  /* 0x0000000108847547 */ /* 0x000fea000b800000 */
[----:B------:R-:W-:Y:S01]  /*1970*/  UIADD3 UR9, UPT, UPT, -UR6, 0x7, URZ ;  /* 0x0000000706097890 */ /* 0x000fe2000fffe1ff */
[----:B------:R-:W-:Y:S01]  /*1980*/  UMOV UR5, URZ ;  /* 0x000000ff00057c82 */ /* 0x000fe20008000000 */
[----:B------:R-:W-:Y:S02]  /*1990*/  UMOV UR8, UR6 ;  /* 0x0000000600087c82 */ /* 0x000fe40008000000 */
[----:B------:R-:W-:-:S12]  /*19a0*/  ULOP3.LUT UR9, UR9, 0xfffffff0, URZ, 0xc0, !UPT ;  /* 0xfffffff009097892 */ /* 0x000fd8000f8ec0ff */
.L_x_12:
[----:B------:R-:W-:-:S09]  /*19b0*/  ULEA UR13, UR8, UR16, 0x2 ;  /* 0x00000010080d7291 */ /* 0x000fd2000f8e10ff */
[----:B------:R-:W2:Y:S04]  /*19c0*/  LDL R5, [UR13+0x4] ;  /* 0x0000040dff057983 */ /* 0x000ea80008100800 */
[----:B------:R-:W2:Y:S04]  /*19d0*/  LDL R4, [UR13+0x8] ;  /* 0x0000080dff047983 */ /* 0x000ea80008100800 */
[----:B------:R-:W3:Y:S04]  /*19e0*/  LDL R7, [UR13+0xc] ;  /* 0x00000c0dff077983 */ /* 0x000ee80008100800 */
[----:B------:R-:W3:Y:S04]  /*19f0*/  LDL R6, [UR13+0x10] ;  /* 0x0000100dff067983 */ /* 0x000ee80008100800 */
[----:B------:R-:W4:Y:S04]  /*1a00*/  LDL R9, [UR13+0x14] ;  /* 0x0000140dff097983 */ /* 0x000f280008100800 */
[----:B------:R-:W4:Y:S04]  /*1a10*/  LDL R8, [UR13+0x18] ;  /* 0x0000180dff087983 */ /* 0x000f280008100800 */
[----:B------:R-:W5:Y:S04]  /*1a20*/  LDL R11, [UR13+0x1c] ;  /* 0x00001c0dff0b7983 */ /* 0x000f680008100800 */
        /* <DEDUP_REMOVED lines=8> */
[----:B------:R-:W5:Y:S01]  /*1ab0*/  LDL R20, [UR13+0x40] ;  /* 0x0000400dff147983 */ /* 0x000f620008100800 */
[----:B------:R-:W-:-:S02]  /*1ac0*/  UIADD3 UR5, UPT, UPT, UR5, 0x10, URZ ;  /* 0x0000001005057890 */ /* 0x000fc4000fffe0ff */
[----:B------:R-:W-:Y:S02]  /*1ad0*/  UIADD3 UR8, UPT, UPT, UR8, 0x10, URZ ;  /* 0x0000001008087890 */ /* 0x000fe4000fffe0ff */
[----:B------:R-:W-:Y:S01]  /*1ae0*/  UISETP.NE.AND UP0, UPT, UR5, UR9, UPT ;  /* 0x000000090500728c */ /* 0x000fe2000bf05270 */
[----:B--2---:R-:W-:-:S04]  /*1af0*/  LOP3.LUT R4, R4, R5, R12, 0xfe, !PT ;  /* 0x0000000504047212 */ /* 0x004fc800078efe0c */
[----:B---3--:R-:W-:-:S04]  /*1b00*/  LOP3.LUT R4, R6, R7, R4, 0xfe, !PT ;  /* 0x0000000706047212 */ /* 0x008fc800078efe04 */
[----:B----4-:R-:W-:-:S04]  /*1b10*/  LOP3.LUT R4, R8, R9, R4, 0xfe, !PT ;  /* 0x0000000908047212 */ /* 0x010fc800078efe04 */
[----:B-----5:R-:W-:-:S04]  /*1b20*/  LOP3.LUT R4, R10, R11, R4, 0xfe, !PT ;  /* 0x0000000b0a047212 */ /* 0x020fc800078efe04 */
[----:B------:R-:W-:-:S04]  /*1b30*/  LOP3.LUT R4, R14, R13, R4, 0xfe, !PT ;  /* 0x0000000d0e047212 */ /* 0x000fc800078efe04 */
[----:B------:R-:W-:-:S04]  /*1b40*/  LOP3.LUT R4, R16, R15, R4, 0xfe, !PT ;  /* 0x0000000f10047212 */ /* 0x000fc800078efe04 */
[----:B------:R-:W-:-:S04]  /*1b50*/  LOP3.LUT R4, R18, R17, R4, 0xfe, !PT ;  /* 0x0000001112047212 */ /* 0x000fc800078efe04 */
[----:B------:R-:W-:Y:S01]  /*1b60*/  LOP3.LUT R12, R20, R19, R4, 0xfe, !PT ;  /* 0x00000013140c7212 */ /* 0x000fe200078efe04 */
[----:B------:R-:W-:Y:S06]  /*1b70*/  BRA.U UP0, `(.L_x_12) ;  /* 0xfffffffd008c7547 */ /* 0x000fec000b83ffff */
.L_x_11:
[----:B------:R-:W-:-:S04]  /*1b80*/  UIADD3 UR5, UPT, UPT, -UR6, 0x7, URZ ;  /* 0x0000000706057890 */ /* 0x000fc8000fffe1ff */
[----:B------:R-:W-:-:S04]  /*1b90*/  ULOP3.LUT UR5, UR5, 0xf, URZ, 0xc0, !UPT ;  /* 0x0000000f05057892 */ /* 0x000fc8000f8ec0ff */
[----:B------:R-:W-:-:S09]  /*1ba0*/  UISETP.NE.AND UP0, UPT, UR5, URZ, UPT ;  /* 0x000000ff0500728c */ /* 0x000fd2000bf05270 */
[----:B------:R-:W-:Y:S05]  /*1bb0*/  BRA.U !UP0, `(.L_x_10) ;  /* 0x0000000108b87547 */ /* 0x000fea000b800000 */
[----:B------:R-:W-:Y:S02]  /*1bc0*/  UIADD3 UR5, UPT, UPT, UR5, -0x1, URZ ;  /* 0xffffffff05057890 */ /* 0x000fe4000fffe0ff */
[----:B------:R-:W-:Y:S02]  /*1bd0*/  UIADD3 UR9, UPT, UPT, -UR6, 0x7, URZ ;  /* 0x0000000706097890 */ /* 0x000fe4000fffe1ff */
[----:B------:R-:W-:Y:S02]  /*1be0*/  UISETP.GE.U32.AND UP0, UPT, UR5, 0x7, UPT ;  /* 0x000000070500788c */ /* 0x000fe4000bf06070 */
[----:B------:R-:W-:-:S07]  /*1bf0*/  ULOP3.LUT UP1, URZ, UR9, 0x7, URZ, 0xc0, !UPT ;  /* 0x0000000709ff7892 */ /* 0x000fce000f82c0ff */
[----:B------:R-:W-:Y:S05]  /*1c00*/  BRA.U !UP0, `(.L_x_13) ;  /* 0x0000000108387547 */ /* 0x000fea000b800000 */
[----:B------:R-:W-:-:S09]  /*1c10*/  ULEA UR5, UR8, UR16, 0x2 ;  /* 0x0000001008057291 */ /* 0x000fd2000f8e10ff */
[----:B------:R-:W2:Y:S04]  /*1c20*/  LDL R4, [UR5+0x4] ;  /* 0x00000405ff047983 */ /* 0x000ea80008100800 */
[----:B------:R-:W2:Y:S04]  /*1c30*/  LDL R5, [UR5+0x8] ;  /* 0x00000805ff057983 */ /* 0x000ea80008100800 */
[----:B------:R-:W2:Y:S04]  /*1c40*/  LDL R6, [UR5+0xc] ;  /* 0x00000c05ff067983 */ /* 0x000ea80008100800 */
[----:B------:R-:W3:Y:S04]  /*1c50*/  LDL R7, [UR5+0x10] ;  /* 0x00001005ff077983 */ /* 0x000ee80008100800 */
[----:B------:R-:W3:Y:S04]  /*1c60*/  LDL R8, [UR5+0x14] ;  /* 0x00001405ff087983 */ /* 0x000ee80008100800 */
[----:B------:R-:W4:Y:S04]  /*1c70*/  LDL R9, [UR5+0x18] ;  /* 0x00001805ff097983 */ /* 0x000f280008100800 */
[----:B------:R-:W4:Y:S04]  /*1c80*/  LDL R10, [UR5+0x1c] ;  /* 0x00001c05ff0a7983 */ /* 0x000f280008100800 */
[----:B------:R-:W5:Y:S01]  /*1c90*/  LDL R11, [UR5+0x20] ;  /* 0x00002005ff0b7983 */ /* 0x000f620008100800 */
[----:B------:R-:W-:Y:S01]  /*1ca0*/  UIADD3 UR8, UPT, UPT, UR8, 0x8, URZ ;  /* 0x0000000808087890 */ /* 0x000fe2000fffe0ff */
[----:B--2---:R-:W-:-:S04]  /*1cb0*/  LOP3.LUT R4, R6, R4, R5, 0xfe, !PT ;  /* 0x0000000406047212 */ /* 0x004fc800078efe05 */
[----:B---3--:R-:W-:-:S04]  /*1cc0*/  LOP3.LUT R4, R8, R4, R7, 0xfe, !PT ;  /* 0x0000000408047212 */ /* 0x008fc800078efe07 */
[----:B----4-:R-:W-:-:S04]  /*1cd0*/  LOP3.LUT R9, R10, R4, R9, 0xfe, !PT ;  /* 0x000000040a097212 */ /* 0x010fc800078efe09 */
[----:B-----5:R-:W-:-:S07]  /*1ce0*/  LOP3.LUT R12, R12, R9, R11, 0xfe, !PT ;  /* 0x000000090c0c7212 */ /* 0x020fce00078efe0b */
.L_x_13:
[----:B------:R-:W-:Y:S05]  /*1cf0*/  BRA.U !UP1, `(.L_x_10) ;  /* 0x0000000109687547 */ /* 0x000fea000b800000 */
[----:B------:R-:W-:Y:S02]  /*1d00*/  ULOP3.LUT UR5, UR6, 0x7, URZ, 0xc0, !UPT ;  /* 0x0000000706057892 */ /* 0x000fe4000f8ec0ff */
[----:B------:R-:W-:Y:S02]  /*1d10*/  ULOP3.LUT UR9, UR6, 0x3, URZ, 0xc0, !UPT ;  /* 0x0000000306097892 */ /* 0x000fe4000f8ec0ff */
[----:B------:R-:W-:Y:S02]  /*1d20*/  UIADD3 UR5, UPT, UPT, UR5, -0x4, URZ ;  /* 0xfffffffc05057890 */ /* 0x000fe4000fffe0ff */
[----:B------:R-:W-:Y:S02]  /*1d30*/  UISETP.NE.AND UP1, UPT, UR9, 0x3, UPT ;  /* 0x000000030900788c */ /* 0x000fe4000bf25270 */
[----:B------:R-:W-:-:S09]  /*1d40*/  UISETP.GE.U32.AND UP0, UPT, UR5, 0x3, UPT ;  /* 0x000000030500788c */ /* 0x000fd2000bf06070 */
[----:B------:R-:W-:Y:S05]  /*1d50*/  BRA.U !UP0, `(.L_x_14) ;  /* 0x0000000108207547 */ /* 0x000fea000b800000 */
[----:B------:R-:W-:-:S09]  /*1d60*/  ULEA UR5, UR8, UR16, 0x2 ;  /* 0x0000001008057291 */ /* 0x000fd2000f8e10ff */
[----:B------:R-:W2:Y:S04]  /*1d70*/  LDL R4, [UR5+0x4] ;  /* 0x00000405ff047983 */ /* 0x000ea80008100800 */
[----:B------:R-:W2:Y:S04]  /*1d80*/  LDL R5, [UR5+0x8] ;  /* 0x00000805ff057983 */ /* 0x000ea80008100800 */
[----:B------:R-:W2:Y:S04]  /*1d90*/  LDL R6, [UR5+0xc] ;  /* 0x00000c05ff067983 */ /* 0x000ea80008100800 */
[----:B------:R-:W3:Y:S01]  /*1da0*/  LDL R7, [UR5+0x10] ;  /* 0x00001005ff077983 */ /* 0x000ee20008100800 */
[----:B------:R-:W-:Y:S01]  /*1db0*/  UIADD3 UR8, UPT, UPT, UR8, 0x4, URZ ;  /* 0x0000000408087890 */ /* 0x000fe2000fffe0ff */
[----:B--2---:R-:W-:-:S04]  /*1dc0*/  LOP3.LUT R5, R6, R4, R5, 0xfe, !PT ;  /* 0x0000000406057212 */ /* 0x004fc800078efe05 */
[----:B---3--:R-:W-:-:S07]  /*1dd0*/  LOP3.LUT R12, R12, R5, R7, 0xfe, !PT ;  /* 0x000000050c0c7212 */ /* 0x008fce00078efe07 */
.L_x_14:
[----:B------:R-:W-:Y:S05]  /*1de0*/  BRA.U !UP1, `(.L_x_10) ;  /* 0x00000001092c7547 */ /* 0x000fea000b800000 */
[----:B------:R-:W-:-:S09]  /*1df0*/  ULEA UR5, UR8, UR16, 0x2 ;  /* 0x0000001008057291 */ /* 0x000fd2000f8e10ff */
[----:B------:R-:W2:Y:S01]  /*1e00*/  LDL R5, [UR5+0x4] ;  /* 0x00000405ff057983 */ /* 0x000ea20008100800 */
[----:B------:R-:W-:Y:S01]  /*1e10*/  UISETP.NE.AND UP0, UPT, UR9, 0x2, UPT ;  /* 0x000000020900788c */ /* 0x000fe2000bf05270 */
[----:B--2---:R-:W-:-:S08]  /*1e20*/  LOP3.LUT R12, R5, R12, RZ, 0xfc, !PT ;  /* 0x0000000c050c7212 */ /* 0x004fd000078efcff */
[----:B------:R-:W-:Y:S05]  /*1e30*/  BRA.U !UP0, `(.L_x_10) ;  /* 0x0000000108187547 */ /* 0x000fea000b800000 */
[----:B------:R-:W-:Y:S01]  /*1e40*/  UISETP.NE.AND UP0, UPT, UR9, 0x1, UPT ;  /* 0x000000010900788c */ /* 0x000fe2000bf05270 */
[----:B------:R-:W2:Y:S05]  /*1e50*/  LDL R5, [UR5+0x8] ;  /* 0x00000805ff057983 */ /* 0x000eaa0008100800 */
[----:B------:R-:W-:-:S13]  /*1e60*/  PLOP3.LUT P0, PT, PT, PT, UP0, 0x80, 0x8 ;  /* 0x000000000008781c */ /* 0x000fda0003f0f008 */
[----:B------:R-:W3:Y:S01]  /*1e70*/  @P0 LDL R7, [UR5+0xc] ;  /* 0x00000c05ff070983 */ /* 0x000ee20008100800 */
[----:B--2---:R-:W-:-:S04]  /*1e80*/  LOP3.LUT R12, R5, R12, RZ, 0xfc, !PT ;  /* 0x0000000c050c7212 */ /* 0x004fc800078efcff */
[----:B---3--:R-:W-:-:S07]  /*1e90*/  @P0 LOP3.LUT R12, R7, R12, RZ, 0xfc, !PT ;  /* 0x0000000c070c0212 */ /* 0x008fce00078efcff */
.L_x_10:
[----:B------:R-:W0:Y:S01]  /*1ea0*/  S2R R8, SR_TID.X ;  /* 0x0000000000087919 */ /* 0x000e220000002100 */
[----:B------:R-:W1:Y:S01]  /*1eb0*/  S2UR UR8, SR_CgaCtaId ;  /* 0x00000000000879c3 */ /* 0x000e620000008800 */
[----:B------:R-:W-:Y:S01]  /*1ec0*/  UMOV UR5, 0x400 ;  /* 0x0000040000057882 */ /* 0x000fe20000000000 */
[----:B------:R-:W-:Y:S01]  /*1ed0*/  ISETP.NE.AND P0, PT, R12, RZ, PT ;  /* 0x000000ff0c00720c */ /* 0x000fe20003f05270 */
[----:B------:R-:W-:Y:S02]  /*1ee0*/  UIADD3 UR5, UPT, UPT, UR5, 0x30, URZ ;  /* 0x0000003005057890 */ /* 0x000fe4000fffe0ff */
[----:B------:R-:W-:Y:S02]  /*1ef0*/  UISETP.GE.U32.AND UP0, UPT, UR12, 0x2, UPT ;  /* 0x000000020c00788c */ /* 0x000fe4000bf06070 */
[----:B-1----:R-:W-:-:S06]  /*1f00*/  ULEA UR5, UR8, UR5, 0x18 ;  /* 0x0000000508057291 */ /* 0x002fcc000f8ec0ff */
[----:B0-----:R-:W-:-:S05]  /*1f10*/  LEA R10, R8, UR5, 0x2 ;  /* 0x00000005080a7c11 */ /* 0x001fca000f8e10ff */
[----:B------:R0:W-:Y:S01]  /*1f20*/  @!P0 STS [R10], R8 ;  /* 0x000000080a008388 */ /* 0x0001e20000000800 */
[----:B------:R-:W-:Y:S06]  /*1f30*/  BAR.SYNC.DEFER_BLOCKING 0x0 ;  /* 0x0000000000007b1d */ /* 0x000fec0000010000 */
[----:B------:R-:W-:Y:S05]  /*1f40*/  BRA.U !UP0, `(.L_x_15) ;  /* 0x00000001083c7547 */ /* 0x000fea000b800000 */
[----:B------:R-:W-:-:S07]  /*1f50*/  IMAD.U32 R4, RZ, RZ, UR12 ;  /* 0x0000000cff047e24 */ /* 0x000fce000f8e00ff */
.L_x_18:
[----:B------:R-:W-:Y:S01]  /*1f60*/  SHF.R.U32.HI R7, RZ, 0x1, R4 ;  /* 0x00000001ff077819 */ /* 0x000fe20000011604 */
[----:B------:R-:W-:Y:S03]  /*1f70*/  BSSY.RECONVERGENT B0, `(.L_x_16) ;  /* 0x0000008000007945 */ /* 0x000fe60003800200 */
[----:B------:R-:W-:-:S13]  /*1f80*/  ISETP.GE.U32.AND P0, PT, R8, R7, PT ;  /* 0x000000070800720c */ /* 0x000fda0003f06070 */
[----:B-1----:R-:W-:Y:S05]  /*1f90*/  @P0 BRA `(.L_x_17) ;  /* 0x0000000000140947 */ /* 0x002fea0003800000 */
[----:B------:R-:W1:Y:S02]  /*1fa0*/  LDS R5, [R10] ;  /* 0x000000000a057984 */ /* 0x000e640000000800 */
[----:B-1----:R-:W-:-:S13]  /*1fb0*/  ISETP.GT.AND P0, PT, R5, -0x1, PT ;  /* 0xffffffff0500780c */ /* 0x002fda0003f04270 */
[----:B------:R-:W-:-:S05]  /*1fc0*/  @!P0 IMAD R6, R7, 0x4, R10 ;  /* 0x0000000407068824 */ /* 0x000fca00078e020a */
[----:B------:R-:W1:Y:S04]  /*1fd0*/  @!P0 LDS R5, [R6] ;  /* 0x0000000006058984 */ /* 0x000e680000000800 */
[----:B-1----:R1:W-:Y:S02]  /*1fe0*/  STS [R10], R5 ;  /* 0x000000050a007388 */ /* 0x0023e40000000800 */
.L_x_17:
[----:B------:R-:W-:Y:S05]  /*1ff0*/  BSYNC.RECONVERGENT B0 ;  /* 0x0000000000007941 */ /* 0x000fea0003800200 */
.L_x_16:
[----:B------:R-:W-:Y:S01]  /*2000*/  BAR.SYNC.DEFER_BLOCKING 0x0 ;  /* 0x0000000000007b1d */ /* 0x000fe20000010000 */
[----:B------:R-:W-:Y:S01]  /*2010*/  ISETP.GT.U32.AND P0, PT, R4, 0x3, PT ;  /* 0x000000030400780c */ /* 0x000fe20003f04070 */
[----:B------:R-:W-:-:S12]  /*2020*/  IMAD.MOV.U32 R4, RZ, RZ, R7 ;  /* 0x000000ffff047224 */ /* 0x000fd800078e0007 */
[----:B------:R-:W-:Y:S05]  /*2030*/  @P0 BRA `(.L_x_18) ;  /* 0xfffffffc00c80947 */ /* 0x000fea000383ffff */
.L_x_15:
[----:B------:R-:W-:Y:S01]  /*2040*/  ISETP.NE.AND P0, PT, R8, RZ, PT ;  /* 0x000000ff0800720c */ /* 0x000fe20003f05270 */
[----:B------:R-:W-:-:S12]  /*2050*/  BSSY.RECONVERGENT B0, `(.L_x_19) ;  /* 0x000000d000007945 */ /* 0x000fd80003800200 */
[----:B------:R-:W-:Y:S05]  /*2060*/  @P0 BRA `(.L_x_20) ;  /* 0x00000000002c0947 */ /* 0x000fea0003800000 */
[----:B------:R-:W2:Y:S01]  /*2070*/  S2UR UR8, SR_CgaCtaId ;  /* 0x00000000000879c3 */ /* 0x000ea20000008800 */
[----:B------:R-:W-:Y:S01]  /*2080*/  UMOV UR5, 0x400 ;  /* 0x0000040000057882 */ /* 0x000fe20000000000 */
[----:B------:R-:W-:Y:S01]  /*2090*/  VIADD R7, R0, UR4 ;  /* 0x0000000400077c36 */ /* 0x000fe20008000000 */
[----:B--2---:R-:W-:-:S09]  /*20a0*/  ULEA UR5, UR8, UR5, 0x18 ;  /* 0x0000000508057291 */ /* 0x004fd2000f8ec0ff */
[----:B------:R-:W2:Y:S02]  /*20b0*/  LDS R6, [UR5+0x30] ;  /* 0x00003005ff067984 */ /* 0x000ea40008000800 */
[----:B--2---:R-:W-:-:S13]  /*20c0*/  ISETP.GE.AND P0, PT, R6, RZ, PT ;  /* 0x000000ff0600720c */ /* 0x004fda0003f06270 */
[----:B-1----:R-:W1:Y:S01]  /*20d0*/  @P0 LDC.64 R4, c[0x0][0x390] ;  /* 0x0000e400ff040b82 */ /* 0x002e620000000a00 */
[----:B------:R-:W-:Y:S02]  /*20e0*/  @P0 IMAD.MOV.U32 R9, RZ, RZ, 0x1 ;  /* 0x00000001ff090424 */ /* 0x000fe400078e00ff */
[----:B------:R-:W-:-:S03]  /*20f0*/  @P0 IMAD.IADD R7, R7, 0x1, R6 ;  /* 0x0000000107070824 */ /* 0x000fc600078e0206 */
[----:B-1----:R2:W-:Y:S04]  /*2100*/  @P0 STG.E desc[UR10][R4.64], R9 ;  /* 0x0000000904000986 */ /* 0x0025e8000c10190a */
[----:B------:R2:W-:Y:S02]  /*2110*/  @P0 STG.E desc[UR10][R4.64+0x4], R7 ;  /* 0x0000040704000986 */ /* 0x0005e4000c10190a */
.L_x_20:
[----:B------:R-:W-:Y:S05]  /*2120*/  BSYNC.RECONVERGENT B0 ;  /* 0x0000000000007941 */ /* 0x000fea0003800200 */
.L_x_19:
[----:B------:R-:W-:Y:S06]  /*2130*/  MEMBAR.SC.GPU ;  /* 0x0000000000007992 */ /* 0x000fec0000002000 */
[----:B------:R-:W-:-:S00]  /*2140*/  ERRBAR ;  /* 0x00000000000079ab */ /* 0x000fc00000000000 */
[----:B------:R-:W-:Y:S06]  /*2150*/  CGAERRBAR ;  /* 0x00000000000075ab */ /* 0x000fec0000000000 */
[----:B------:R-:W-:Y:S02]  /*2160*/  CCTL.IVALL ;  /* 0x00000000ff00798f */ /* 0x000fe40002000000 */
[----:B-12---:R-:W1:Y:S02]  /*2170*/  LDC.64 R4, c[0x0][0x390] ;  /* 0x0000e400ff047b82 */ /* 0x006e640000000a00 */
[----:B-1----:R-:W2:Y:S01]  /*2180*/  LDG.E R4, desc[UR10][R4.64] ;  /* 0x0000000a04047981 */ /* 0x002ea2000c1e1900 */
[----:B------:R-:W-:-:S04]  /*2190*/  UIADD3 UR4, UPT, UPT, UR12, UR4, URZ ;  /* 0x000000040c047290 */ /* 0x000fc8000fffe0ff */
[----:B------:R-:W-:-:S06]  /*21a0*/  UISETP.GE.U32.AND UP0, UPT, UR4, UR7, UPT ;  /* 0x000000070400728c */ /* 0x000fcc000bf06070 */
[----:B------:R-:W-:Y:S02]  /*21b0*/  PLOP3.LUT P0, PT, PT, PT, UP0, 0x80, 0x8 ;  /* 0x000000000008781c */ /* 0x000fe40003f0f008 */
[----:B--2---:R-:W-:-:S13]  /*21c0*/  ISETP.EQ.AND P1, PT, R4, RZ, PT ;  /* 0x000000ff0400720c */ /* 0x004fda0003f22270 */
[----:B------:R-:W-:Y:S05]  /*21d0*/  @!P0 BRA P1, `(.L_x_21) ;  /* 0xffffffe000d48947 */ /* 0x000fea000083ffff */
[----:B------:R-:W-:Y:S05]  /*21e0*/  EXIT ;  /* 0x000000000000794d */ /* 0x000fea0003800000 */
.L_x_22:
[----:B------:R-:W-:-:S00]  /*21f0*/  BRA `(.L_x_22) ;  /* 0xfffffffc00fc7947 */ /* 0x000fc0000383ffff */
[----:B------:R-:W-:-:S00]  /*2200*/  NOP ;  /* 0x0000000000007918 */ /* 0x000fc00000000000 */
[----:B------:R-:W-:-:S00]  /*2210*/  NOP ;  /* 0x0000000000007918 */ /* 0x000fc00000000000 */
[----:B------:R-:W-:-:S00]  /*2220*/  NOP ;  /* 0x0000000000007918 */ /* 0x000fc00000000000 */
[----:B------:R-:W-:-:S00]  /*2230*/  NOP ;  /* 0x0000000000007918 */ /* 0x000fc00000000000 */
[----:B------:R-:W-:-:S00]  /*2240*/  NOP ;  /* 0x0000000000007918 */ /* 0x000fc00000000000 */
[----:B------:R-:W-:-:S00]  /*2250*/  NOP ;  /* 0x0000000000007918 */ /* 0x000fc00000000000 */
[----:B------:R-:W-:-:S00]  /*2260*/  NOP ;  /* 0x0000000000007918 */ /* 0x000fc00000000000 */
[----:B------:R-:W-:-:S00]  /*2270*/  NOP ;  /* 0x0000000000007918 */ /* 0x000fc00000000000 */
.L_x_23:


//--------------------- .nv.shared.mine           --------------------------
	.section	.nv.shared.mine,"aw",@nobits
	.sectionflags	@""
	.align	16
.nv.shared.mine:
	.zero		1072


//--------------------- .nv.shared.reserved.0     --------------------------
	.section	.nv.shared.reserved.0,"aw",@nobits
	.weak		__nv_reservedSMEM_offset_0_alias
	.size		__nv_reservedSMEM_offset_0_alias, 0, 64
	.other		__nv_reservedSMEM_offset_0_alias,@"STO_CUDA_RESERVED_SHARED STV_DEFAULT"
__nv_reservedSMEM_offset_0_alias:
	.zero		0
	.zero		64


//--------------------- .nv.constant0.mine        --------------------------
	.section	.nv.constant0.mine,"a",@progbits
	.sectionflags	@""
	.align	4
.nv.constant0.mine:
	.zero		920


//--------------------- SYMBOLS --------------------------

	.type		.nv.reservedSmem.offset0,@object
	.size		.nv.reservedSmem.offset0,0x4
	.type		.nv.reservedSmem.cap,@object
	.size		.nv.reservedSmem.cap,0x4
